//
// Generated by NVIDIA NVVM Compiler
//
// Compiler Build ID: CL-36424714
// Cuda compilation tools, release 13.0, V13.0.88
// Based on NVVM 20.0.0
//

.version 9.0
.target sm_100
.address_size 64

	// .globl	_Z11blockTile2DILi64ELi64ELi8ELi8ELi8EEviiiPfS0_S0_ii
// _ZZ11blockTile2DILi64ELi64ELi8ELi8ELi8EEviiiPfS0_S0_iiE2As has been demoted
// _ZZ11blockTile2DILi64ELi64ELi8ELi8ELi8EEviiiPfS0_S0_iiE2Bs has been demoted

.visible .entry _Z11blockTile2DILi64ELi64ELi8ELi8ELi8EEviiiPfS0_S0_ii(
	.param .u32 _Z11blockTile2DILi64ELi64ELi8ELi8ELi8EEviiiPfS0_S0_ii_param_0,
	.param .u32 _Z11blockTile2DILi64ELi64ELi8ELi8ELi8EEviiiPfS0_S0_ii_param_1,
	.param .u32 _Z11blockTile2DILi64ELi64ELi8ELi8ELi8EEviiiPfS0_S0_ii_param_2,
	.param .u64 .ptr .align 1 _Z11blockTile2DILi64ELi64ELi8ELi8ELi8EEviiiPfS0_S0_ii_param_3,
	.param .u64 .ptr .align 1 _Z11blockTile2DILi64ELi64ELi8ELi8ELi8EEviiiPfS0_S0_ii_param_4,
	.param .u64 .ptr .align 1 _Z11blockTile2DILi64ELi64ELi8ELi8ELi8EEviiiPfS0_S0_ii_param_5,
	.param .u32 _Z11blockTile2DILi64ELi64ELi8ELi8ELi8EEviiiPfS0_S0_ii_param_6,
	.param .u32 _Z11blockTile2DILi64ELi64ELi8ELi8ELi8EEviiiPfS0_S0_ii_param_7
)
.maxntid 64
.minnctapersm 1
{
	.reg .pred 	%p<4>;
	.reg .b16 	%rs<3>;
	.reg .b32 	%r<106>;
	.reg .b32 	%f<677>;
	.reg .b64 	%rd<253>;
	// demoted variable
	.shared .align 4 .b8 _ZZ11blockTile2DILi64ELi64ELi8ELi8ELi8EEviiiPfS0_S0_iiE2As[2048];
	// demoted variable
	.shared .align 4 .b8 _ZZ11blockTile2DILi64ELi64ELi8ELi8ELi8EEviiiPfS0_S0_iiE2Bs[2048];
	ld.param.u32 	%r23, [_Z11blockTile2DILi64ELi64ELi8ELi8ELi8EEviiiPfS0_S0_ii_param_1];
	ld.param.u32 	%r24, [_Z11blockTile2DILi64ELi64ELi8ELi8ELi8EEviiiPfS0_S0_ii_param_2];
	ld.param.u64 	%rd8, [_Z11blockTile2DILi64ELi64ELi8ELi8ELi8EEviiiPfS0_S0_ii_param_3];
	ld.param.u64 	%rd9, [_Z11blockTile2DILi64ELi64ELi8ELi8ELi8EEviiiPfS0_S0_ii_param_4];
	ld.param.u64 	%rd10, [_Z11blockTile2DILi64ELi64ELi8ELi8ELi8EEviiiPfS0_S0_ii_param_5];
	ld.param.u32 	%r25, [_Z11blockTile2DILi64ELi64ELi8ELi8ELi8EEviiiPfS0_S0_ii_param_6];
	ld.param.u32 	%r26, [_Z11blockTile2DILi64ELi64ELi8ELi8ELi8EEviiiPfS0_S0_ii_param_7];
	cvta.to.global.u64 	%rd11, %rd8;
	cvta.to.global.u64 	%rd12, %rd9;
	cvta.to.global.u64 	%rd1, %rd10;
	mov.u32 	%r27, %ctaid.x;
	mov.u32 	%r28, %ctaid.y;
	mul.lo.s32 	%r29, %r28, 261888;
	mul.wide.u32 	%rd13, %r29, 4;
	add.s64 	%rd251, %rd11, %rd13;
	shl.b32 	%r30, %r27, 6;
	mul.wide.u32 	%rd14, %r30, 4;
	add.s64 	%rd252, %rd12, %rd14;
	mul.lo.s32 	%r31, %r28, %r23;
	shl.b32 	%r32, %r31, 6;
	add.s32 	%r1, %r32, %r30;
	mov.u32 	%r2, %tid.x;
	and.b32  	%r3, %r2, 56;
	setp.lt.s32 	%p1, %r24, 1;
	mov.f32 	%f613, 0f00000000;
	mov.f32 	%f614, %f613;
	mov.f32 	%f615, %f613;
	mov.f32 	%f616, %f613;
	mov.f32 	%f617, %f613;
	mov.f32 	%f618, %f613;
	mov.f32 	%f619, %f613;
	mov.f32 	%f620, %f613;
	mov.f32 	%f621, %f613;
	mov.f32 	%f622, %f613;
	mov.f32 	%f623, %f613;
	mov.f32 	%f624, %f613;
	mov.f32 	%f625, %f613;
	mov.f32 	%f626, %f613;
	mov.f32 	%f627, %f613;
	mov.f32 	%f628, %f613;
	mov.f32 	%f629, %f613;
	mov.f32 	%f630, %f613;
	mov.f32 	%f631, %f613;
	mov.f32 	%f632, %f613;
	mov.f32 	%f633, %f613;
	mov.f32 	%f634, %f613;
	mov.f32 	%f635, %f613;
	mov.f32 	%f636, %f613;
	mov.f32 	%f637, %f613;
	mov.f32 	%f638, %f613;
	mov.f32 	%f639, %f613;
	mov.f32 	%f640, %f613;
	mov.f32 	%f641, %f613;
	mov.f32 	%f642, %f613;
	mov.f32 	%f643, %f613;
	mov.f32 	%f644, %f613;
	mov.f32 	%f645, %f613;
	mov.f32 	%f646, %f613;
	mov.f32 	%f647, %f613;
	mov.f32 	%f648, %f613;
	mov.f32 	%f649, %f613;
	mov.f32 	%f650, %f613;
	mov.f32 	%f651, %f613;
	mov.f32 	%f652, %f613;
	mov.f32 	%f653, %f613;
	mov.f32 	%f654, %f613;
	mov.f32 	%f655, %f613;
	mov.f32 	%f656, %f613;
	mov.f32 	%f657, %f613;
	mov.f32 	%f658, %f613;
	mov.f32 	%f659, %f613;
	mov.f32 	%f660, %f613;
	mov.f32 	%f661, %f613;
	mov.f32 	%f662, %f613;
	mov.f32 	%f663, %f613;
	mov.f32 	%f664, %f613;
	mov.f32 	%f665, %f613;
	mov.f32 	%f666, %f613;
	mov.f32 	%f667, %f613;
	mov.f32 	%f668, %f613;
	mov.f32 	%f669, %f613;
	mov.f32 	%f670, %f613;
	mov.f32 	%f671, %f613;
	mov.f32 	%f672, %f613;
	mov.f32 	%f673, %f613;
	mov.f32 	%f674, %f613;
	mov.f32 	%f675, %f613;
	mov.f32 	%f676, %f613;
	@%p1 bra 	$L__BB0_5;
	shr.u32 	%r34, %r2, 3;
	and.b32  	%r35, %r2, 7;
	shl.b32 	%r4, %r23, 3;
	mad.lo.s32 	%r5, %r34, %r24, %r35;
	add.s32 	%r36, %r3, %r35;
	shl.b32 	%r37, %r36, 2;
	mov.u32 	%r38, _ZZ11blockTile2DILi64ELi64ELi8ELi8ELi8EEviiiPfS0_S0_iiE2As;
	add.s32 	%r6, %r38, %r37;
	shl.b32 	%r39, %r24, 3;
	add.s32 	%r7, %r5, %r39;
	shl.b32 	%r40, %r24, 4;
	add.s32 	%r8, %r5, %r40;
	add.s32 	%r9, %r8, %r39;
	shl.b32 	%r41, %r24, 5;
	add.s32 	%r10, %r5, %r41;
	add.s32 	%r11, %r10, %r39;
	add.s32 	%r12, %r10, %r40;
	add.s32 	%r13, %r12, %r39;
	shl.b32 	%r42, %r2, 2;
	mov.u32 	%r43, _ZZ11blockTile2DILi64ELi64ELi8ELi8ELi8EEviiiPfS0_S0_iiE2Bs;
	add.s32 	%r14, %r43, %r42;
	cvt.u16.u32 	%rs1, %r2;
	and.b16  	%rs2, %rs1, 7;
	mul.wide.u16 	%r44, %rs2, 32;
	add.s32 	%r15, %r43, %r44;
	shl.b32 	%r45, %r34, 8;
	add.s32 	%r46, %r45, %r38;
	add.s32 	%r16, %r46, 128;
	mov.b32 	%r103, 0;
	mov.f32 	%f613, 0f00000000;
	mul.wide.u32 	%rd15, %r5, 4;
	mul.wide.u32 	%rd17, %r7, 4;
	mul.wide.u32 	%rd19, %r8, 4;
$L__BB0_2:
	add.s64 	%rd16, %rd251, %rd15;
	ld.global.f32 	%f259, [%rd16];
	st.shared.f32 	[%r6], %f259;
	add.s64 	%rd18, %rd251, %rd17;
	ld.global.f32 	%f260, [%rd18];
	st.shared.f32 	[%r6+256], %f260;
	add.s64 	%rd20, %rd251, %rd19;
	ld.global.f32 	%f261, [%rd20];
	st.shared.f32 	[%r6+512], %f261;
	mul.wide.u32 	%rd21, %r9, 4;
	add.s64 	%rd22, %rd251, %rd21;
	ld.global.f32 	%f262, [%rd22];
	st.shared.f32 	[%r6+768], %f262;
	mul.wide.u32 	%rd23, %r10, 4;
	add.s64 	%rd24, %rd251, %rd23;
	ld.global.f32 	%f263, [%rd24];
	st.shared.f32 	[%r6+1024], %f263;
	mul.wide.u32 	%rd25, %r11, 4;
	add.s64 	%rd26, %rd251, %rd25;
	ld.global.f32 	%f264, [%rd26];
	st.shared.f32 	[%r6+1280], %f264;
	mul.wide.u32 	%rd27, %r12, 4;
	add.s64 	%rd28, %rd251, %rd27;
	ld.global.f32 	%f265, [%rd28];
	st.shared.f32 	[%r6+1536], %f265;
	mul.wide.u32 	%rd29, %r13, 4;
	add.s64 	%rd30, %rd251, %rd29;
	ld.global.f32 	%f266, [%rd30];
	st.shared.f32 	[%r6+1792], %f266;
	mul.wide.u32 	%rd31, %r2, 4;
	add.s64 	%rd32, %rd252, %rd31;
	ld.global.f32 	%f267, [%rd32];
	st.shared.f32 	[%r14], %f267;
	mul.wide.s32 	%rd33, %r23, 4;
	add.s64 	%rd34, %rd32, %rd33;
	ld.global.f32 	%f268, [%rd34];
	st.shared.f32 	[%r14+256], %f268;
	add.s64 	%rd35, %rd34, %rd33;
	ld.global.f32 	%f269, [%rd35];
	st.shared.f32 	[%r14+512], %f269;
	add.s64 	%rd36, %rd35, %rd33;
	ld.global.f32 	%f270, [%rd36];
	st.shared.f32 	[%r14+768], %f270;
	add.s64 	%rd37, %rd36, %rd33;
	ld.global.f32 	%f271, [%rd37];
	st.shared.f32 	[%r14+1024], %f271;
	add.s64 	%rd38, %rd37, %rd33;
	ld.global.f32 	%f272, [%rd38];
	st.shared.f32 	[%r14+1280], %f272;
	add.s64 	%rd39, %rd38, %rd33;
	ld.global.f32 	%f273, [%rd39];
	st.shared.f32 	[%r14+1536], %f273;
	add.s64 	%rd40, %rd39, %rd33;
	ld.global.f32 	%f274, [%rd40];
	st.shared.f32 	[%r14+1792], %f274;
	bar.sync 	0;
	mov.b32 	%r105, 16;
	mov.u32 	%r104, %r16;
$L__BB0_3:
	ld.shared.f32 	%f275, [%r104+-128];
	ld.shared.f32 	%f276, [%r104+-96];
	ld.shared.f32 	%f277, [%r104+-64];
	ld.shared.f32 	%f278, [%r104+-32];
	ld.shared.f32 	%f279, [%r104];
	ld.shared.f32 	%f280, [%r104+32];
	ld.shared.f32 	%f281, [%r104+64];
	ld.shared.f32 	%f282, [%r104+96];
	add.s32 	%r48, %r15, %r105;
	ld.shared.f32 	%f283, [%r48+-16];
	ld.shared.f32 	%f284, [%r48+-12];
	ld.shared.f32 	%f285, [%r48+-8];
	ld.shared.f32 	%f286, [%r48+-4];
	ld.shared.f32 	%f287, [%r48];
	ld.shared.f32 	%f288, [%r48+4];
	ld.shared.f32 	%f289, [%r48+8];
	ld.shared.f32 	%f290, [%r48+12];
	fma.rn.f32 	%f676, %f283, %f275, %f676;
	fma.rn.f32 	%f668, %f283, %f276, %f668;
	fma.rn.f32 	%f660, %f283, %f277, %f660;
	fma.rn.f32 	%f652, %f283, %f278, %f652;
	fma.rn.f32 	%f644, %f283, %f279, %f644;
	fma.rn.f32 	%f636, %f283, %f280, %f636;
	fma.rn.f32 	%f628, %f283, %f281, %f628;
	fma.rn.f32 	%f620, %f283, %f282, %f620;
	fma.rn.f32 	%f675, %f284, %f275, %f675;
	fma.rn.f32 	%f667, %f284, %f276, %f667;
	fma.rn.f32 	%f659, %f284, %f277, %f659;
	fma.rn.f32 	%f651, %f284, %f278, %f651;
	fma.rn.f32 	%f643, %f284, %f279, %f643;
	fma.rn.f32 	%f635, %f284, %f280, %f635;
	fma.rn.f32 	%f627, %f284, %f281, %f627;
	fma.rn.f32 	%f619, %f284, %f282, %f619;
	fma.rn.f32 	%f674, %f285, %f275, %f674;
	fma.rn.f32 	%f666, %f285, %f276, %f666;
	fma.rn.f32 	%f658, %f285, %f277, %f658;
	fma.rn.f32 	%f650, %f285, %f278, %f650;
	fma.rn.f32 	%f642, %f285, %f279, %f642;
	fma.rn.f32 	%f634, %f285, %f280, %f634;
	fma.rn.f32 	%f626, %f285, %f281, %f626;
	fma.rn.f32 	%f618, %f285, %f282, %f618;
	fma.rn.f32 	%f673, %f286, %f275, %f673;
	fma.rn.f32 	%f665, %f286, %f276, %f665;
	fma.rn.f32 	%f657, %f286, %f277, %f657;
	fma.rn.f32 	%f649, %f286, %f278, %f649;
	fma.rn.f32 	%f641, %f286, %f279, %f641;
	fma.rn.f32 	%f633, %f286, %f280, %f633;
	fma.rn.f32 	%f625, %f286, %f281, %f625;
	fma.rn.f32 	%f617, %f286, %f282, %f617;
	fma.rn.f32 	%f672, %f287, %f275, %f672;
	fma.rn.f32 	%f664, %f287, %f276, %f664;
	fma.rn.f32 	%f656, %f287, %f277, %f656;
	fma.rn.f32 	%f648, %f287, %f278, %f648;
	fma.rn.f32 	%f640, %f287, %f279, %f640;
	fma.rn.f32 	%f632, %f287, %f280, %f632;
	fma.rn.f32 	%f624, %f287, %f281, %f624;
	fma.rn.f32 	%f616, %f287, %f282, %f616;
	fma.rn.f32 	%f671, %f288, %f275, %f671;
	fma.rn.f32 	%f663, %f288, %f276, %f663;
	fma.rn.f32 	%f655, %f288, %f277, %f655;
	fma.rn.f32 	%f647, %f288, %f278, %f647;
	fma.rn.f32 	%f639, %f288, %f279, %f639;
	fma.rn.f32 	%f631, %f288, %f280, %f631;
	fma.rn.f32 	%f623, %f288, %f281, %f623;
	fma.rn.f32 	%f615, %f288, %f282, %f615;
	fma.rn.f32 	%f670, %f289, %f275, %f670;
	fma.rn.f32 	%f662, %f289, %f276, %f662;
	fma.rn.f32 	%f654, %f289, %f277, %f654;
	fma.rn.f32 	%f646, %f289, %f278, %f646;
	fma.rn.f32 	%f638, %f289, %f279, %f638;
	fma.rn.f32 	%f630, %f289, %f280, %f630;
	fma.rn.f32 	%f622, %f289, %f281, %f622;
	fma.rn.f32 	%f614, %f289, %f282, %f614;
	fma.rn.f32 	%f669, %f290, %f275, %f669;
	fma.rn.f32 	%f661, %f290, %f276, %f661;
	fma.rn.f32 	%f653, %f290, %f277, %f653;
	fma.rn.f32 	%f645, %f290, %f278, %f645;
	fma.rn.f32 	%f637, %f290, %f279, %f637;
	fma.rn.f32 	%f629, %f290, %f280, %f629;
	fma.rn.f32 	%f621, %f290, %f281, %f621;
	fma.rn.f32 	%f613, %f290, %f282, %f613;
	add.s32 	%r105, %r105, 256;
	add.s32 	%r104, %r104, 4;
	setp.ne.s32 	%p2, %r105, 2064;
	@%p2 bra 	$L__BB0_3;
	bar.sync 	0;
	add.s32 	%r103, %r103, 8;
	setp.lt.s32 	%p3, %r103, %r24;
	mul.wide.s32 	%rd41, %r4, 4;
	add.s64 	%rd252, %rd252, %rd41;
	add.s64 	%rd251, %rd251, 32;
	@%p3 bra 	$L__BB0_2;
$L__BB0_5:
	cvt.s64.s32 	%rd42, %r1;
	cvt.rn.f32.s32 	%f291, %r25;
	cvt.rn.f32.s32 	%f292, %r26;
	shl.b32 	%r49, %r2, 3;
	and.b32  	%r50, %r49, 56;
	mad.lo.s32 	%r51, %r3, %r23, %r50;
	cvt.s64.s32 	%rd43, %r51;
	add.s64 	%rd44, %rd43, %rd42;
	shl.b64 	%rd45, %rd44, 2;
	add.s64 	%rd46, %rd1, %rd45;
	ld.global.f32 	%f293, [%rd46];
	mul.f32 	%f294, %f293, %f292;
	fma.rn.f32 	%f295, %f676, %f291, %f294;
	st.global.f32 	[%rd46], %f295;
	ld.global.f32 	%f296, [%rd46+4];
	mul.f32 	%f297, %f296, %f292;
	fma.rn.f32 	%f298, %f675, %f291, %f297;
	st.global.f32 	[%rd46+4], %f298;
	ld.global.f32 	%f299, [%rd46+8];
	mul.f32 	%f300, %f299, %f292;
	fma.rn.f32 	%f301, %f674, %f291, %f300;
	st.global.f32 	[%rd46+8], %f301;
	ld.global.f32 	%f302, [%rd46+12];
	mul.f32 	%f303, %f302, %f292;
	fma.rn.f32 	%f304, %f673, %f291, %f303;
	st.global.f32 	[%rd46+12], %f304;
	ld.global.f32 	%f305, [%rd46+16];
	mul.f32 	%f306, %f305, %f292;
	fma.rn.f32 	%f307, %f672, %f291, %f306;
	st.global.f32 	[%rd46+16], %f307;
	ld.global.f32 	%f308, [%rd46+20];
	mul.f32 	%f309, %f308, %f292;
	fma.rn.f32 	%f310, %f671, %f291, %f309;
	st.global.f32 	[%rd46+20], %f310;
	ld.global.f32 	%f311, [%rd46+24];
	mul.f32 	%f312, %f311, %f292;
	fma.rn.f32 	%f313, %f670, %f291, %f312;
	st.global.f32 	[%rd46+24], %f313;
	ld.global.f32 	%f314, [%rd46+28];
	mul.f32 	%f315, %f314, %f292;
	fma.rn.f32 	%f316, %f669, %f291, %f315;
	st.global.f32 	[%rd46+28], %f316;
	add.s32 	%r52, %r51, %r23;
	cvt.s64.s32 	%rd47, %r52;
	add.s64 	%rd48, %rd47, %rd42;
	shl.b64 	%rd49, %rd48, 2;
	add.s64 	%rd50, %rd1, %rd49;
	ld.global.f32 	%f317, [%rd50];
	mul.f32 	%f318, %f317, %f292;
	fma.rn.f32 	%f319, %f668, %f291, %f318;
	st.global.f32 	[%rd50], %f319;
	add.s32 	%r53, %r52, 1;
	cvt.s64.s32 	%rd51, %r53;
	add.s64 	%rd52, %rd51, %rd42;
	shl.b64 	%rd53, %rd52, 2;
	add.s64 	%rd54, %rd1, %rd53;
	ld.global.f32 	%f320, [%rd54];
	mul.f32 	%f321, %f320, %f292;
	fma.rn.f32 	%f322, %f667, %f291, %f321;
	st.global.f32 	[%rd54], %f322;
	add.s32 	%r54, %r52, 2;
	cvt.s64.s32 	%rd55, %r54;
	add.s64 	%rd56, %rd55, %rd42;
	shl.b64 	%rd57, %rd56, 2;
	add.s64 	%rd58, %rd1, %rd57;
	ld.global.f32 	%f323, [%rd58];
	mul.f32 	%f324, %f323, %f292;
	fma.rn.f32 	%f325, %f666, %f291, %f324;
	st.global.f32 	[%rd58], %f325;
	add.s32 	%r55, %r52, 3;
	cvt.s64.s32 	%rd59, %r55;
	add.s64 	%rd60, %rd59, %rd42;
	shl.b64 	%rd61, %rd60, 2;
	add.s64 	%rd62, %rd1, %rd61;
	ld.global.f32 	%f326, [%rd62];
	mul.f32 	%f327, %f326, %f292;
	fma.rn.f32 	%f328, %f665, %f291, %f327;
	st.global.f32 	[%rd62], %f328;
	add.s32 	%r56, %r52, 4;
	cvt.s64.s32 	%rd63, %r56;
	add.s64 	%rd64, %rd63, %rd42;
	shl.b64 	%rd65, %rd64, 2;
	add.s64 	%rd66, %rd1, %rd65;
	ld.global.f32 	%f329, [%rd66];
	mul.f32 	%f330, %f329, %f292;
	fma.rn.f32 	%f331, %f664, %f291, %f330;
	st.global.f32 	[%rd66], %f331;
	add.s32 	%r57, %r52, 5;
	cvt.s64.s32 	%rd67, %r57;
	add.s64 	%rd68, %rd67, %rd42;
	shl.b64 	%rd69, %rd68, 2;
	add.s64 	%rd70, %rd1, %rd69;
	ld.global.f32 	%f332, [%rd70];
	mul.f32 	%f333, %f332, %f292;
	fma.rn.f32 	%f334, %f663, %f291, %f333;
	st.global.f32 	[%rd70], %f334;
	add.s32 	%r58, %r52, 6;
	cvt.s64.s32 	%rd71, %r58;
	add.s64 	%rd72, %rd71, %rd42;
	shl.b64 	%rd73, %rd72, 2;
	add.s64 	%rd74, %rd1, %rd73;
	ld.global.f32 	%f335, [%rd74];
	mul.f32 	%f336, %f335, %f292;
	fma.rn.f32 	%f337, %f662, %f291, %f336;
	st.global.f32 	[%rd74], %f337;
	add.s32 	%r59, %r52, 7;
	cvt.s64.s32 	%rd75, %r59;
	add.s64 	%rd76, %rd75, %rd42;
	shl.b64 	%rd77, %rd76, 2;
	add.s64 	%rd78, %rd1, %rd77;
	ld.global.f32 	%f338, [%rd78];
	mul.f32 	%f339, %f338, %f292;
	fma.rn.f32 	%f340, %f661, %f291, %f339;
	st.global.f32 	[%rd78], %f340;
	add.s32 	%r60, %r52, %r23;
	cvt.s64.s32 	%rd79, %r60;
	add.s64 	%rd80, %rd79, %rd42;
	shl.b64 	%rd81, %rd80, 2;
	add.s64 	%rd82, %rd1, %rd81;
	ld.global.f32 	%f341, [%rd82];
	mul.f32 	%f342, %f341, %f292;
	fma.rn.f32 	%f343, %f660, %f291, %f342;
	st.global.f32 	[%rd82], %f343;
	ld.global.f32 	%f344, [%rd82+4];
	mul.f32 	%f345, %f344, %f292;
	fma.rn.f32 	%f346, %f659, %f291, %f345;
	st.global.f32 	[%rd82+4], %f346;
	add.s32 	%r61, %r54, %r23;
	cvt.s64.s32 	%rd83, %r61;
	add.s64 	%rd84, %rd83, %rd42;
	shl.b64 	%rd85, %rd84, 2;
	add.s64 	%rd86, %rd1, %rd85;
	ld.global.f32 	%f347, [%rd86];
	mul.f32 	%f348, %f347, %f292;
	fma.rn.f32 	%f349, %f658, %f291, %f348;
	st.global.f32 	[%rd86], %f349;
	add.s32 	%r62, %r61, 1;
	cvt.s64.s32 	%rd87, %r62;
	add.s64 	%rd88, %rd87, %rd42;
	shl.b64 	%rd89, %rd88, 2;
	add.s64 	%rd90, %rd1, %rd89;
	ld.global.f32 	%f350, [%rd90];
	mul.f32 	%f351, %f350, %f292;
	fma.rn.f32 	%f352, %f657, %f291, %f351;
	st.global.f32 	[%rd90], %f352;
	add.s32 	%r63, %r61, 2;
	cvt.s64.s32 	%rd91, %r63;
	add.s64 	%rd92, %rd91, %rd42;
	shl.b64 	%rd93, %rd92, 2;
	add.s64 	%rd94, %rd1, %rd93;
	ld.global.f32 	%f353, [%rd94];
	mul.f32 	%f354, %f353, %f292;
	fma.rn.f32 	%f355, %f656, %f291, %f354;
	st.global.f32 	[%rd94], %f355;
	add.s32 	%r64, %r61, 3;
	cvt.s64.s32 	%rd95, %r64;
	add.s64 	%rd96, %rd95, %rd42;
	shl.b64 	%rd97, %rd96, 2;
	add.s64 	%rd98, %rd1, %rd97;
	ld.global.f32 	%f356, [%rd98];
	mul.f32 	%f357, %f356, %f292;
	fma.rn.f32 	%f358, %f655, %f291, %f357;
	st.global.f32 	[%rd98], %f358;
	add.s32 	%r65, %r61, 4;
	cvt.s64.s32 	%rd99, %r65;
	add.s64 	%rd100, %rd99, %rd42;
	shl.b64 	%rd101, %rd100, 2;
	add.s64 	%rd102, %rd1, %rd101;
	ld.global.f32 	%f359, [%rd102];
	mul.f32 	%f360, %f359, %f292;
	fma.rn.f32 	%f361, %f654, %f291, %f360;
	st.global.f32 	[%rd102], %f361;
	add.s32 	%r66, %r61, 5;
	cvt.s64.s32 	%rd103, %r66;
	add.s64 	%rd104, %rd103, %rd42;
	shl.b64 	%rd105, %rd104, 2;
	add.s64 	%rd106, %rd1, %rd105;
	ld.global.f32 	%f362, [%rd106];
	mul.f32 	%f363, %f362, %f292;
	fma.rn.f32 	%f364, %f653, %f291, %f363;
	st.global.f32 	[%rd106], %f364;
	add.s32 	%r67, %r60, %r23;
	cvt.s64.s32 	%rd107, %r67;
	add.s64 	%rd108, %rd107, %rd42;
	shl.b64 	%rd109, %rd108, 2;
	add.s64 	%rd110, %rd1, %rd109;
	ld.global.f32 	%f365, [%rd110];
	mul.f32 	%f366, %f365, %f292;
	fma.rn.f32 	%f367, %f652, %f291, %f366;
	st.global.f32 	[%rd110], %f367;
	add.s32 	%r68, %r67, 1;
	cvt.s64.s32 	%rd111, %r68;
	add.s64 	%rd112, %rd111, %rd42;
	shl.b64 	%rd113, %rd112, 2;
	add.s64 	%rd114, %rd1, %rd113;
	ld.global.f32 	%f368, [%rd114];
	mul.f32 	%f369, %f368, %f292;
	fma.rn.f32 	%f370, %f651, %f291, %f369;
	st.global.f32 	[%rd114], %f370;
	add.s32 	%r69, %r67, 2;
	cvt.s64.s32 	%rd115, %r69;
	add.s64 	%rd116, %rd115, %rd42;
	shl.b64 	%rd117, %rd116, 2;
	add.s64 	%rd118, %rd1, %rd117;
	ld.global.f32 	%f371, [%rd118];
	mul.f32 	%f372, %f371, %f292;
	fma.rn.f32 	%f373, %f650, %f291, %f372;
	st.global.f32 	[%rd118], %f373;
	add.s32 	%r70, %r67, 3;
	cvt.s64.s32 	%rd119, %r70;
	add.s64 	%rd120, %rd119, %rd42;
	shl.b64 	%rd121, %rd120, 2;
	add.s64 	%rd122, %rd1, %rd121;
	ld.global.f32 	%f374, [%rd122];
	mul.f32 	%f375, %f374, %f292;
	fma.rn.f32 	%f376, %f649, %f291, %f375;
	st.global.f32 	[%rd122], %f376;
	add.s32 	%r71, %r67, 4;
	cvt.s64.s32 	%rd123, %r71;
	add.s64 	%rd124, %rd123, %rd42;
	shl.b64 	%rd125, %rd124, 2;
	add.s64 	%rd126, %rd1, %rd125;
	ld.global.f32 	%f377, [%rd126];
	mul.f32 	%f378, %f377, %f292;
	fma.rn.f32 	%f379, %f648, %f291, %f378;
	st.global.f32 	[%rd126], %f379;
	add.s32 	%r72, %r67, 5;
	cvt.s64.s32 	%rd127, %r72;
	add.s64 	%rd128, %rd127, %rd42;
	shl.b64 	%rd129, %rd128, 2;
	add.s64 	%rd130, %rd1, %rd129;
	ld.global.f32 	%f380, [%rd130];
	mul.f32 	%f381, %f380, %f292;
	fma.rn.f32 	%f382, %f647, %f291, %f381;
	st.global.f32 	[%rd130], %f382;
	add.s32 	%r73, %r67, 6;
	cvt.s64.s32 	%rd131, %r73;
	add.s64 	%rd132, %rd131, %rd42;
	shl.b64 	%rd133, %rd132, 2;
	add.s64 	%rd134, %rd1, %rd133;
	ld.global.f32 	%f383, [%rd134];
	mul.f32 	%f384, %f383, %f292;
	fma.rn.f32 	%f385, %f646, %f291, %f384;
	st.global.f32 	[%rd134], %f385;
	add.s32 	%r74, %r67, 7;
	cvt.s64.s32 	%rd135, %r74;
	add.s64 	%rd136, %rd135, %rd42;
	shl.b64 	%rd137, %rd136, 2;
	add.s64 	%rd138, %rd1, %rd137;
	ld.global.f32 	%f386, [%rd138];
	mul.f32 	%f387, %f386, %f292;
	fma.rn.f32 	%f388, %f645, %f291, %f387;
	st.global.f32 	[%rd138], %f388;
	add.s32 	%r75, %r67, %r23;
	cvt.s64.s32 	%rd139, %r75;
	add.s64 	%rd140, %rd139, %rd42;
	shl.b64 	%rd141, %rd140, 2;
	add.s64 	%rd142, %rd1, %rd141;
	ld.global.f32 	%f389, [%rd142];
	mul.f32 	%f390, %f389, %f292;
	fma.rn.f32 	%f391, %f644, %f291, %f390;
	st.global.f32 	[%rd142], %f391;
	ld.global.f32 	%f392, [%rd142+4];
	mul.f32 	%f393, %f392, %f292;
	fma.rn.f32 	%f394, %f643, %f291, %f393;
	st.global.f32 	[%rd142+4], %f394;
	ld.global.f32 	%f395, [%rd142+8];
	mul.f32 	%f396, %f395, %f292;
	fma.rn.f32 	%f397, %f642, %f291, %f396;
	st.global.f32 	[%rd142+8], %f397;
	ld.global.f32 	%f398, [%rd142+12];
	mul.f32 	%f399, %f398, %f292;
	fma.rn.f32 	%f400, %f641, %f291, %f399;
	st.global.f32 	[%rd142+12], %f400;
	add.s32 	%r76, %r71, %r23;
	cvt.s64.s32 	%rd143, %r76;
	add.s64 	%rd144, %rd143, %rd42;
	shl.b64 	%rd145, %rd144, 2;
	add.s64 	%rd146, %rd1, %rd145;
	ld.global.f32 	%f401, [%rd146];
	mul.f32 	%f402, %f401, %f292;
	fma.rn.f32 	%f403, %f640, %f291, %f402;
	st.global.f32 	[%rd146], %f403;
	add.s32 	%r77, %r76, 1;
	cvt.s64.s32 	%rd147, %r77;
	add.s64 	%rd148, %rd147, %rd42;
	shl.b64 	%rd149, %rd148, 2;
	add.s64 	%rd150, %rd1, %rd149;
	ld.global.f32 	%f404, [%rd150];
	mul.f32 	%f405, %f404, %f292;
	fma.rn.f32 	%f406, %f639, %f291, %f405;
	st.global.f32 	[%rd150], %f406;
	add.s32 	%r78, %r76, 2;
	cvt.s64.s32 	%rd151, %r78;
	add.s64 	%rd152, %rd151, %rd42;
	shl.b64 	%rd153, %rd152, 2;
	add.s64 	%rd154, %rd1, %rd153;
	ld.global.f32 	%f407, [%rd154];
	mul.f32 	%f408, %f407, %f292;
	fma.rn.f32 	%f409, %f638, %f291, %f408;
	st.global.f32 	[%rd154], %f409;
	add.s32 	%r79, %r76, 3;
	cvt.s64.s32 	%rd155, %r79;
	add.s64 	%rd156, %rd155, %rd42;
	shl.b64 	%rd157, %rd156, 2;
	add.s64 	%rd158, %rd1, %rd157;
	ld.global.f32 	%f410, [%rd158];
	mul.f32 	%f411, %f410, %f292;
	fma.rn.f32 	%f412, %f637, %f291, %f411;
	st.global.f32 	[%rd158], %f412;
	add.s32 	%r80, %r75, %r23;
	cvt.s64.s32 	%rd159, %r80;
	add.s64 	%rd160, %rd159, %rd42;
	shl.b64 	%rd161, %rd160, 2;
	add.s64 	%rd162, %rd1, %rd161;
	ld.global.f32 	%f413, [%rd162];
	mul.f32 	%f414, %f413, %f292;
	fma.rn.f32 	%f415, %f636, %f291, %f414;
	st.global.f32 	[%rd162], %f415;
	add.s32 	%r81, %r80, 1;
	cvt.s64.s32 	%rd163, %r81;
	add.s64 	%rd164, %rd163, %rd42;
	shl.b64 	%rd165, %rd164, 2;
	add.s64 	%rd166, %rd1, %rd165;
	ld.global.f32 	%f416, [%rd166];
	mul.f32 	%f417, %f416, %f292;
	fma.rn.f32 	%f418, %f635, %f291, %f417;
	st.global.f32 	[%rd166], %f418;
	add.s32 	%r82, %r80, 2;
	cvt.s64.s32 	%rd167, %r82;
	add.s64 	%rd168, %rd167, %rd42;
	shl.b64 	%rd169, %rd168, 2;
	add.s64 	%rd170, %rd1, %rd169;
	ld.global.f32 	%f419, [%rd170];
	mul.f32 	%f420, %f419, %f292;
	fma.rn.f32 	%f421, %f634, %f291, %f420;
	st.global.f32 	[%rd170], %f421;
	add.s32 	%r83, %r80, 3;
	cvt.s64.s32 	%rd171, %r83;
	add.s64 	%rd172, %rd171, %rd42;
	shl.b64 	%rd173, %rd172, 2;
	add.s64 	%rd174, %rd1, %rd173;
	ld.global.f32 	%f422, [%rd174];
	mul.f32 	%f423, %f422, %f292;
	fma.rn.f32 	%f424, %f633, %f291, %f423;
	st.global.f32 	[%rd174], %f424;
	add.s32 	%r84, %r80, 4;
	cvt.s64.s32 	%rd175, %r84;
	add.s64 	%rd176, %rd175, %rd42;
	shl.b64 	%rd177, %rd176, 2;
	add.s64 	%rd178, %rd1, %rd177;
	ld.global.f32 	%f425, [%rd178];
	mul.f32 	%f426, %f425, %f292;
	fma.rn.f32 	%f427, %f632, %f291, %f426;
	st.global.f32 	[%rd178], %f427;
	add.s32 	%r85, %r80, 5;
	cvt.s64.s32 	%rd179, %r85;
	add.s64 	%rd180, %rd179, %rd42;
	shl.b64 	%rd181, %rd180, 2;
	add.s64 	%rd182, %rd1, %rd181;
	ld.global.f32 	%f428, [%rd182];
	mul.f32 	%f429, %f428, %f292;
	fma.rn.f32 	%f430, %f631, %f291, %f429;
	st.global.f32 	[%rd182], %f430;
	add.s32 	%r86, %r80, 6;
	cvt.s64.s32 	%rd183, %r86;
	add.s64 	%rd184, %rd183, %rd42;
	shl.b64 	%rd185, %rd184, 2;
	add.s64 	%rd186, %rd1, %rd185;
	ld.global.f32 	%f431, [%rd186];
	mul.f32 	%f432, %f431, %f292;
	fma.rn.f32 	%f433, %f630, %f291, %f432;
	st.global.f32 	[%rd186], %f433;
	add.s32 	%r87, %r80, 7;
	cvt.s64.s32 	%rd187, %r87;
	add.s64 	%rd188, %rd187, %rd42;
	shl.b64 	%rd189, %rd188, 2;
	add.s64 	%rd190, %rd1, %rd189;
	ld.global.f32 	%f434, [%rd190];
	mul.f32 	%f435, %f434, %f292;
	fma.rn.f32 	%f436, %f629, %f291, %f435;
	st.global.f32 	[%rd190], %f436;
	add.s32 	%r88, %r80, %r23;
	cvt.s64.s32 	%rd191, %r88;
	add.s64 	%rd192, %rd191, %rd42;
	shl.b64 	%rd193, %rd192, 2;
	add.s64 	%rd194, %rd1, %rd193;
	ld.global.f32 	%f437, [%rd194];
	mul.f32 	%f438, %f437, %f292;
	fma.rn.f32 	%f439, %f628, %f291, %f438;
	st.global.f32 	[%rd194], %f439;
	ld.global.f32 	%f440, [%rd194+4];
	mul.f32 	%f441, %f440, %f292;
	fma.rn.f32 	%f442, %f627, %f291, %f441;
	st.global.f32 	[%rd194+4], %f442;
	add.s32 	%r89, %r82, %r23;
	cvt.s64.s32 	%rd195, %r89;
	add.s64 	%rd196, %rd195, %rd42;
	shl.b64 	%rd197, %rd196, 2;
	add.s64 	%rd198, %rd1, %rd197;
	ld.global.f32 	%f443, [%rd198];
	mul.f32 	%f444, %f443, %f292;
	fma.rn.f32 	%f445, %f626, %f291, %f444;
	st.global.f32 	[%rd198], %f445;
	add.s32 	%r90, %r89, 1;
	cvt.s64.s32 	%rd199, %r90;
	add.s64 	%rd200, %rd199, %rd42;
	shl.b64 	%rd201, %rd200, 2;
	add.s64 	%rd202, %rd1, %rd201;
	ld.global.f32 	%f446, [%rd202];
	mul.f32 	%f447, %f446, %f292;
	fma.rn.f32 	%f448, %f625, %f291, %f447;
	st.global.f32 	[%rd202], %f448;
	add.s32 	%r91, %r89, 2;
	cvt.s64.s32 	%rd203, %r91;
	add.s64 	%rd204, %rd203, %rd42;
	shl.b64 	%rd205, %rd204, 2;
	add.s64 	%rd206, %rd1, %rd205;
	ld.global.f32 	%f449, [%rd206];
	mul.f32 	%f450, %f449, %f292;
	fma.rn.f32 	%f451, %f624, %f291, %f450;
	st.global.f32 	[%rd206], %f451;
	add.s32 	%r92, %r89, 3;
	cvt.s64.s32 	%rd207, %r92;
	add.s64 	%rd208, %rd207, %rd42;
	shl.b64 	%rd209, %rd208, 2;
	add.s64 	%rd210, %rd1, %rd209;
	ld.global.f32 	%f452, [%rd210];
	mul.f32 	%f453, %f452, %f292;
	fma.rn.f32 	%f454, %f623, %f291, %f453;
	st.global.f32 	[%rd210], %f454;
	add.s32 	%r93, %r89, 4;
	cvt.s64.s32 	%rd211, %r93;
	add.s64 	%rd212, %rd211, %rd42;
	shl.b64 	%rd213, %rd212, 2;
	add.s64 	%rd214, %rd1, %rd213;
	ld.global.f32 	%f455, [%rd214];
	mul.f32 	%f456, %f455, %f292;
	fma.rn.f32 	%f457, %f622, %f291, %f456;
	st.global.f32 	[%rd214], %f457;
	add.s32 	%r94, %r89, 5;
	cvt.s64.s32 	%rd215, %r94;
	add.s64 	%rd216, %rd215, %rd42;
	shl.b64 	%rd217, %rd216, 2;
	add.s64 	%rd218, %rd1, %rd217;
	ld.global.f32 	%f458, [%rd218];
	mul.f32 	%f459, %f458, %f292;
	fma.rn.f32 	%f460, %f621, %f291, %f459;
	st.global.f32 	[%rd218], %f460;
	add.s32 	%r95, %r88, %r23;
	cvt.s64.s32 	%rd219, %r95;
	add.s64 	%rd220, %rd219, %rd42;
	shl.b64 	%rd221, %rd220, 2;
	add.s64 	%rd222, %rd1, %rd221;
	ld.global.f32 	%f461, [%rd222];
	mul.f32 	%f462, %f461, %f292;
	fma.rn.f32 	%f463, %f620, %f291, %f462;
	st.global.f32 	[%rd222], %f463;
	add.s32 	%r96, %r95, 1;
	cvt.s64.s32 	%rd223, %r96;
	add.s64 	%rd224, %rd223, %rd42;
	shl.b64 	%rd225, %rd224, 2;
	add.s64 	%rd226, %rd1, %rd225;
	ld.global.f32 	%f464, [%rd226];
	mul.f32 	%f465, %f464, %f292;
	fma.rn.f32 	%f466, %f619, %f291, %f465;
	st.global.f32 	[%rd226], %f466;
	add.s32 	%r97, %r95, 2;
	cvt.s64.s32 	%rd227, %r97;
	add.s64 	%rd228, %rd227, %rd42;
	shl.b64 	%rd229, %rd228, 2;
	add.s64 	%rd230, %rd1, %rd229;
	ld.global.f32 	%f467, [%rd230];
	mul.f32 	%f468, %f467, %f292;
	fma.rn.f32 	%f469, %f618, %f291, %f468;
	st.global.f32 	[%rd230], %f469;
	add.s32 	%r98, %r95, 3;
	cvt.s64.s32 	%rd231, %r98;
	add.s64 	%rd232, %rd231, %rd42;
	shl.b64 	%rd233, %rd232, 2;
	add.s64 	%rd234, %rd1, %rd233;
	ld.global.f32 	%f470, [%rd234];
	mul.f32 	%f471, %f470, %f292;
	fma.rn.f32 	%f472, %f617, %f291, %f471;
	st.global.f32 	[%rd234], %f472;
	add.s32 	%r99, %r95, 4;
	cvt.s64.s32 	%rd235, %r99;
	add.s64 	%rd236, %rd235, %rd42;
	shl.b64 	%rd237, %rd236, 2;
	add.s64 	%rd238, %rd1, %rd237;
	ld.global.f32 	%f473, [%rd238];
	mul.f32 	%f474, %f473, %f292;
	fma.rn.f32 	%f475, %f616, %f291, %f474;
	st.global.f32 	[%rd238], %f475;
	add.s32 	%r100, %r95, 5;
	cvt.s64.s32 	%rd239, %r100;
	add.s64 	%rd240, %rd239, %rd42;
	shl.b64 	%rd241, %rd240, 2;
	add.s64 	%rd242, %rd1, %rd241;
	ld.global.f32 	%f476, [%rd242];
	mul.f32 	%f477, %f476, %f292;
	fma.rn.f32 	%f478, %f615, %f291, %f477;
	st.global.f32 	[%rd242], %f478;
	add.s32 	%r101, %r95, 6;
	cvt.s64.s32 	%rd243, %r101;
	add.s64 	%rd244, %rd243, %rd42;
	shl.b64 	%rd245, %rd244, 2;
	add.s64 	%rd246, %rd1, %rd245;
	ld.global.f32 	%f479, [%rd246];
	mul.f32 	%f480, %f479, %f292;
	fma.rn.f32 	%f481, %f614, %f291, %f480;
	st.global.f32 	[%rd246], %f481;
	add.s32 	%r102, %r95, 7;
	cvt.s64.s32 	%rd247, %r102;
	add.s64 	%rd248, %rd247, %rd42;
	shl.b64 	%rd249, %rd248, 2;
	add.s64 	%rd250, %rd1, %rd249;
	ld.global.f32 	%f482, [%rd250];
	mul.f32 	%f483, %f482, %f292;
	fma.rn.f32 	%f484, %f613, %f291, %f483;
	st.global.f32 	[%rd250], %f484;
	ret;

}


// ===== COMPILED SASS (sm_100) =====

	.target	sm_100

	.elftype	@"ET_EXEC"


//--------------------- .note.nv.tkinfo           --------------------------
	.section	.note.nv.tkinfo,"",@"SHT_NOTE"
	.sectionflags	@"SHF_NOTE_NV_TKINFO"
	.tkinfo
        /*0018*/ 	.word	0x00000002
        /*0030*/ 	.string	""
        /*0030*/ 	.string	"ptxas"
        /*0030*/ 	.string	"Cuda compilation tools, release 13.0, V13.0.88"
        /*0030*/ 	.string	"Build cuda_13.0.r13.0/compiler.36424714_0"
        /*0030*/ 	.string	"-arch sm_100 -m 64 "



//--------------------- .note.nv.cuinfo           --------------------------
	.section	.note.nv.cuinfo,"",@"SHT_NOTE"
	.sectionflags	@"SHF_NOTE_NV_CUINFO"
        /*0018*/ 	.short	0x0002
        /*001a*/ 	.short	0x0064
        /*001c*/ 	.short	0x0082
	.zero		2


//--------------------- .nv.info                  --------------------------
	.section	.nv.info,"",@"SHT_CUDA_INFO"
	.align	4


	//----- nvinfo : EIATTR_REGCOUNT
	.align		4
        /*0000*/ 	.byte	0x04, 0x2f
        /*0002*/ 	.short	(.L_1 - .L_0)
	.align		4
.L_0:
        /*0004*/ 	.word	index@(_Z11blockTile2DILi64ELi64ELi8ELi8ELi8EEviiiPfS0_S0_ii)
        /*0008*/ 	.word	0x0000007e


	//----- nvinfo : EIATTR_FRAME_SIZE
	.align		4
.L_1:
        /*000c*/ 	.byte	0x04, 0x11
        /*000e*/ 	.short	(.L_3 - .L_2)
	.align		4
.L_2:
        /*0010*/ 	.word	index@(_Z11blockTile2DILi64ELi64ELi8ELi8ELi8EEviiiPfS0_S0_ii)
        /*0014*/ 	.word	0x00000000


	//----- nvinfo : EIATTR_MIN_STACK_SIZE
	.align		4
.L_3:
        /*0018*/ 	.byte	0x04, 0x12
        /*001a*/ 	.short	(.L_5 - .L_4)
	.align		4
.L_4:
        /*001c*/ 	.word	index@(_Z11blockTile2DILi64ELi64ELi8ELi8ELi8EEviiiPfS0_S0_ii)
        /*0020*/ 	.word	0x00000000
.L_5:


//--------------------- .nv.compat                --------------------------
	.section	.nv.compat,"",@"SHT_CUDA_COMPAT_INFO"
	.align	4
        /*0000*/ 	.byte	0x02, 0x09, 0x00, 0x00, 0x02, 0x02, 0x01, 0x00, 0x02, 0x05, 0x05, 0x00, 0x03, 0x07, 0x01, 0x01
        /*0010*/ 	.byte	0x02, 0x03, 0x00, 0x00, 0x02, 0x06, 0x01, 0x00, 0x04, 0x0b, 0x08, 0x00, 0x09, 0x00, 0x00, 0x00
        /*0020*/ 	.byte	0x00, 0x00, 0x00, 0x00


//--------------------- .nv.info._Z11blockTile2DILi64ELi64ELi8ELi8ELi8EEviiiPfS0_S0_ii --------------------------
	.section	.nv.info._Z11blockTile2DILi64ELi64ELi8ELi8ELi8EEviiiPfS0_S0_ii,"",@"SHT_CUDA_INFO"
	.sectionflags	@""
	.align	4


	//----- nvinfo : EIATTR_CUDA_API_VERSION
	.align		4
        /*0000*/ 	.byte	0x04, 0x37
        /*0002*/ 	.short	(.L_7 - .L_6)
.L_6:
        /*0004*/ 	.word	0x00000082


	//----- nvinfo : EIATTR_KPARAM_INFO
	.align		4
.L_7:
        /*0008*/ 	.byte	0x04, 0x17
        /*000a*/ 	.short	(.L_9 - .L_8)
.L_8:
        /*000c*/ 	.word	0x00000000
        /*0010*/ 	.short	0x0007
        /*0012*/ 	.short	0x002c
        /*0014*/ 	.byte	0x00, 0xf0, 0x11, 0x00


	//----- nvinfo : EIATTR_KPARAM_INFO
	.align		4
.L_9:
        /*0018*/ 	.byte	0x04, 0x17
        /*001a*/ 	.short	(.L_11 - .L_10)
.L_10:
        /*001c*/ 	.word	0x00000000
        /*0020*/ 	.short	0x0006
        /*0022*/ 	.short	0x0028
        /*0024*/ 	.byte	0x00, 0xf0, 0x11, 0x00


	//----- nvinfo : EIATTR_KPARAM_INFO
	.align		4
.L_11:
        /*0028*/ 	.byte	0x04, 0x17
        /*002a*/ 	.short	(.L_13 - .L_12)
.L_12:
        /*002c*/ 	.word	0x00000000
        /*0030*/ 	.short	0x0005
        /*0032*/ 	.short	0x0020
        /*0034*/ 	.byte	0x00, 0xf5, 0x21, 0x00


	//----- nvinfo : EIATTR_KPARAM_INFO
	.align		4
.L_13:
        /*0038*/ 	.byte	0x04, 0x17
        /*003a*/ 	.short	(.L_15 - .L_14)
.L_14:
        /*003c*/ 	.word	0x00000000
        /*0040*/ 	.short	0x0004
        /*0042*/ 	.short	0x0018
        /*0044*/ 	.byte	0x00, 0xf5, 0x21, 0x00


	//----- nvinfo : EIATTR_KPARAM_INFO
	.align		4
.L_15:
        /*0048*/ 	.byte	0x04, 0x17
        /*004a*/ 	.short	(.L_17 - .L_16)
.L_16:
        /*004c*/ 	.word	0x00000000
        /*0050*/ 	.short	0x0003
        /*0052*/ 	.short	0x0010
        /*0054*/ 	.byte	0x00, 0xf5, 0x21, 0x00


	//----- nvinfo : EIATTR_KPARAM_INFO
	.align		4
.L_17:
        /*0058*/ 	.byte	0x04, 0x17
        /*005a*/ 	.short	(.L_19 - .L_18)
.L_18:
        /*005c*/ 	.word	0x00000000
        /*0060*/ 	.short	0x0002
        /*0062*/ 	.short	0x0008
        /*0064*/ 	.byte	0x00, 0xf0, 0x11, 0x00


	//----- nvinfo : EIATTR_KPARAM_INFO
	.align		4
.L_19:
        /*0068*/ 	.byte	0x04, 0x17
        /*006a*/ 	.short	(.L_21 - .L_20)
.L_20:
        /*006c*/ 	.word	0x00000000
        /*0070*/ 	.short	0x0001
        /*0072*/ 	.short	0x0004
        /*0074*/ 	.byte	0x00, 0xf0, 0x11, 0x00


	//----- nvinfo : EIATTR_KPARAM_INFO
	.align		4
.L_21:
        /*0078*/ 	.byte	0x04, 0x17
        /*007a*/ 	.short	(.L_23 - .L_22)
.L_22:
        /*007c*/ 	.word	0x00000000
        /*0080*/ 	.short	0x0000
        /*0082*/ 	.short	0x0000
        /*0084*/ 	.byte	0x00, 0xf0, 0x11, 0x00


	//----- nvinfo : EIATTR_SPARSE_MMA_MASK
	.align		4
.L_23:
        /*0088*/ 	.byte	0x03, 0x50
        /*008a*/ 	.short	0x0000


	//----- nvinfo : EIATTR_MAXREG_COUNT
	.align		4
        /*008c*/ 	.byte	0x03, 0x1b
        /*008e*/ 	.short	0x00ff


	//----- nvinfo : EIATTR_NUM_BARRIERS
	.align		4
        /*0090*/ 	.byte	0x02, 0x4c
        /*0092*/ 	.byte	0x01
	.zero		1


	//----- nvinfo : EIATTR_MERCURY_ISA_VERSION
	.align		4
        /*0094*/ 	.byte	0x03, 0x5f
        /*0096*/ 	.short	0x0101


	//----- nvinfo : EIATTR_VRC_CTA_INIT_COUNT
	.align		4
        /*0098*/ 	.byte	0x02, 0x4a
	.zero		1
	.zero		1


	//----- nvinfo : EIATTR_EXIT_INSTR_OFFSETS
	.align		4
        /*009c*/ 	.byte	0x04, 0x1c
        /*009e*/ 	.short	(.L_25 - .L_24)


	//   ....[0]....
.L_24:
        /*00a0*/ 	.word	0x00002e70


	//----- nvinfo : EIATTR_MAX_THREADS
	.align		4
.L_25:
        /*00a4*/ 	.byte	0x04, 0x05
        /*00a6*/ 	.short	(.L_27 - .L_26)
.L_26:
        /*00a8*/ 	.word	0x00000040
        /*00ac*/ 	.word	0x00000001
        /*00b0*/ 	.word	0x00000001


	//----- nvinfo : EIATTR_CBANK_PARAM_SIZE
	.align		4
.L_27:
        /*00b4*/ 	.byte	0x03, 0x19
        /*00b6*/ 	.short	0x0030


	//----- nvinfo : EIATTR_PARAM_CBANK
	.align		4
        /*00b8*/ 	.byte	0x04, 0x0a
        /*00ba*/ 	.short	(.L_29 - .L_28)
	.align		4
.L_28:
        /*00bc*/ 	.word	index@(.nv.constant0._Z11blockTile2DILi64ELi64ELi8ELi8ELi8EEviiiPfS0_S0_ii)
        /*00c0*/ 	.short	0x0380
        /*00c2*/ 	.short	0x0030


	//----- nvinfo : EIATTR_SW_WAR
	.align		4
.L_29:
        /*00c4*/ 	.byte	0x04, 0x36
        /*00c6*/ 	.short	(.L_31 - .L_30)
.L_30:
        /*00c8*/ 	.word	0x00000008
.L_31:


//--------------------- .nv.callgraph             --------------------------
	.section	.nv.callgraph,"",@"SHT_CUDA_CALLGRAPH"
	.align	4
	.sectionentsize	8
	.align		4
        /*0000*/ 	.word	0x00000000
	.align		4
        /*0004*/ 	.word	0xffffffff
	.align		4
        /*0008*/ 	.word	0x00000000
	.align		4
        /*000c*/ 	.word	0xfffffffe
	.align		4
        /*0010*/ 	.word	0x00000000
	.align		4
        /*0014*/ 	.word	0xfffffffd
	.align		4
        /*0018*/ 	.word	0x00000000
	.align		4
        /*001c*/ 	.word	0xfffffffc


//--------------------- .text._Z11blockTile2DILi64ELi64ELi8ELi8ELi8EEviiiPfS0_S0_ii --------------------------
	.section	.text._Z11blockTile2DILi64ELi64ELi8ELi8ELi8EEviiiPfS0_S0_ii,"ax",@progbits
	.align	128
        .global         _Z11blockTile2DILi64ELi64ELi8ELi8ELi8EEviiiPfS0_S0_ii
        .type           _Z11blockTile2DILi64ELi64ELi8ELi8ELi8EEviiiPfS0_S0_ii,@function
        .size           _Z11blockTile2DILi64ELi64ELi8ELi8ELi8EEviiiPfS0_S0_ii,(.L_x_4 - _Z11blockTile2DILi64ELi64ELi8ELi8ELi8EEviiiPfS0_S0_ii)
        .other          _Z11blockTile2DILi64ELi64ELi8ELi8ELi8EEviiiPfS0_S0_ii,@"STO_CUDA_ENTRY STV_DEFAULT"
_Z11blockTile2DILi64ELi64ELi8ELi8ELi8EEviiiPfS0_S0_ii:
.text._Z11blockTile2DILi64ELi64ELi8ELi8ELi8EEviiiPfS0_S0_ii:
[----:B------:R-:W-:Y:S08]  /*0000*/  LDC R1, c[0x0][0x37c] ;  /* 0x0000df00ff017b82 */ /* 0x000ff00000000800 */
[----:B------:R-:W0:Y:S01]  /*0010*/  S2UR UR12, SR_CTAID.Y ;  /* 0x00000000000c79c3 */ /* 0x000e220000002600 */
[----:B------:R-:W1:Y:S01]  /*0020*/  LDCU.128 UR4, c[0x0][0x390] ;  /* 0x00007200ff0477ac */ /* 0x000e620008000c00 */
[----:B------:R-:W2:Y:S01]  /*0030*/  S2R R99, SR_TID.X ;  /* 0x0000000000637919 */ /* 0x000ea20000002100 */
[----:B------:R-:W-:-:S02]  /*0040*/  CS2R R94, SRZ ;  /* 0x00000000005e7805 */ /* 0x000fc4000001ff00 */
[----:B------:R-:W-:Y:S01]  /*0050*/  CS2R R86, SRZ ;  /* 0x0000000000567805 */ /* 0x000fe2000001ff00 */
[----:B------:R-:W3:Y:S01]  /*0060*/  LDCU.64 UR10, c[0x0][0x358] ;  /* 0x00006b00ff0a77ac */ /* 0x000ee20008000a00 */
[----:B------:R-:W-:Y:S02]  /*0070*/  CS2R R84, SRZ ;  /* 0x0000000000547805 */ /* 0x000fe4000001ff00 */
[----:B------:R-:W-:Y:S01]  /*0080*/  CS2R R82, SRZ ;  /* 0x0000000000527805 */ /* 0x000fe2000001ff00 */
[----:B------:R-:W4:Y:S01]  /*0090*/  LDC R6, c[0x0][0x388] ;  /* 0x0000e200ff067b82 */ /* 0x000f220000000800 */
[----:B------:R-:W-:Y:S02]  /*00a0*/  CS2R R80, SRZ ;  /* 0x0000000000507805 */ /* 0x000fe4000001ff00 */
[----:B------:R-:W-:Y:S02]  /*00b0*/  CS2R R78, SRZ ;  /* 0x00000000004e7805 */ /* 0x000fe4000001ff00 */
[----:B------:R-:W-:-:S02]  /*00c0*/  CS2R R76, SRZ ;  /* 0x00000000004c7805 */ /* 0x000fc4000001ff00 */
[----:B------:R-:W-:Y:S02]  /*00d0*/  CS2R R74, SRZ ;  /* 0x00000000004a7805 */ /* 0x000fe4000001ff00 */
[----:B------:R-:W-:Y:S02]  /*00e0*/  CS2R R72, SRZ ;  /* 0x0000000000487805 */ /* 0x000fe4000001ff00 */
[----:B------:R-:W-:Y:S02]  /*00f0*/  CS2R R70, SRZ ;  /* 0x0000000000467805 */ /* 0x000fe4000001ff00 */
[----:B------:R-:W-:Y:S01]  /*0100*/  CS2R R68, SRZ ;  /* 0x0000000000447805 */ /* 0x000fe2000001ff00 */
[----:B------:R-:W5:Y:S01]  /*0110*/  S2UR UR9, SR_CTAID.X ;  /* 0x00000000000979c3 */ /* 0x000f620000002500 */
[----:B------:R-:W-:Y:S02]  /*0120*/  CS2R R66, SRZ ;  /* 0x0000000000427805 */ /* 0x000fe4000001ff00 */
[----:B------:R-:W-:-:S02]  /*0130*/  CS2R R64, SRZ ;  /* 0x0000000000407805 */ /* 0x000fc4000001ff00 */
[----:B------:R-:W-:Y:S02]  /*0140*/  CS2R R62, SRZ ;  /* 0x00000000003e7805 */ /* 0x000fe4000001ff00 */
[----:B------:R-:W-:Y:S02]  /*0150*/  CS2R R60, SRZ ;  /* 0x00000000003c7805 */ /* 0x000fe4000001ff00 */
[----:B------:R-:W-:Y:S02]  /*0160*/  CS2R R58, SRZ ;  /* 0x00000000003a7805 */ /* 0x000fe4000001ff00 */
[----:B------:R-:W-:Y:S02]  /*0170*/  CS2R R56, SRZ ;  /* 0x0000000000387805 */ /* 0x000fe4000001ff00 */
[----:B------:R-:W-:Y:S01]  /*0180*/  CS2R R54, SRZ ;  /* 0x0000000000367805 */ /* 0x000fe2000001ff00 */
[----:B0-----:R-:W-:Y:S01]  /*0190*/  UIMAD UR8, UR12, 0x3ff00, URZ ;  /* 0x0003ff000c0878a4 */ /* 0x001fe2000f8e02ff */
[----:B------:R-:W-:-:S02]  /*01a0*/  CS2R R52, SRZ ;  /* 0x0000000000347805 */ /* 0x000fc4000001ff00 */
[----:B------:R-:W-:Y:S02]  /*01b0*/  CS2R R50, SRZ ;  /* 0x0000000000327805 */ /* 0x000fe4000001ff00 */
[----:B------:R-:W-:Y:S01]  /*01c0*/  CS2R R48, SRZ ;  /* 0x0000000000307805 */ /* 0x000fe2000001ff00 */
[----:B-1----:R-:W-:Y:S01]  /*01d0*/  UIMAD.WIDE.U32 UR4, UR8, 0x4, UR4 ;  /* 0x00000004080478a5 */ /* 0x002fe2000f8e0004 */
[----:B------:R-:W-:Y:S02]  /*01e0*/  CS2R R46, SRZ ;  /* 0x00000000002e7805 */ /* 0x000fe4000001ff00 */
[----:B------:R-:W-:Y:S02]  /*01f0*/  CS2R R44, SRZ ;  /* 0x00000000002c7805 */ /* 0x000fe4000001ff00 */
[----:B------:R-:W-:Y:S02]  /*0200*/  CS2R R42, SRZ ;  /* 0x00000000002a7805 */ /* 0x000fe4000001ff00 */
[----:B----4-:R-:W-:-:S02]  /*0210*/  ISETP.GE.AND P0, PT, R6, 0x1, PT ;  /* 0x000000010600780c */ /* 0x010fc40003f06270 */
[----:B------:R-:W-:Y:S02]  /*0220*/  CS2R R40, SRZ ;  /* 0x0000000000287805 */ /* 0x000fe4000001ff00 */
[----:B------:R-:W-:Y:S01]  /*0230*/  CS2R R38, SRZ ;  /* 0x0000000000267805 */ /* 0x000fe2000001ff00 */
[----:B------:R-:W0:Y:S01]  /*0240*/  LDCU UR8, c[0x0][0x384] ;  /* 0x00007080ff0877ac */ /* 0x000e220008000800 */
[----:B------:R-:W-:Y:S02]  /*0250*/  CS2R R36, SRZ ;  /* 0x0000000000247805 */ /* 0x000fe4000001ff00 */
[----:B------:R-:W-:Y:S01]  /*0260*/  CS2R R34, SRZ ;  /* 0x0000000000227805 */ /* 0x000fe2000001ff00 */
[----:B------:R-:W-:Y:S01]  /*0270*/  IMAD.MOV.U32 R32, RZ, RZ, RZ ;  /* 0x000000ffff207224 */ /* 0x000fe200078e00ff */
[----:B------:R-:W-:Y:S01]  /*0280*/  CS2R R88, SRZ ;  /* 0x0000000000587805 */ /* 0x000fe2000001ff00 */
[----:B-----5:R-:W-:Y:S01]  /*0290*/  USHF.L.U32 UR9, UR9, 0x6, URZ ;  /* 0x0000000609097899 */ /* 0x020fe200080006ff */
[----:B------:R-:W-:Y:S01]  /*02a0*/  CS2R R92, SRZ ;  /* 0x00000000005c7805 */ /* 0x000fe2000001ff00 */
[----:B------:R-:W-:Y:S01]  /*02b0*/  IMAD.MOV.U32 R97, RZ, RZ, RZ ;  /* 0x000000ffff617224 */ /* 0x000fe200078e00ff */
[----:B------:R-:W-:Y:S01]  /*02c0*/  CS2R R90, SRZ ;  /* 0x00000000005a7805 */ /* 0x000fe2000001ff00 */
[----:B------:R-:W-:Y:S01]  /*02d0*/  UIMAD.WIDE.U32 UR6, UR9, 0x4, UR6 ;  /* 0x00000004090678a5 */ /* 0x000fe2000f8e0006 */
[----:B--2---:R-:W-:Y:S01]  /*02e0*/  LOP3.LUT R96, R99, 0x38, RZ, 0xc0, !PT ;  /* 0x0000003863607812 */ /* 0x004fe200078ec0ff */
[----:B0-----:R-:W-:-:S04]  /*02f0*/  IMAD.U32 R33, RZ, RZ, UR8 ;  /* 0x00000008ff217e24 */ /* 0x001fc8000f8e00ff */
[----:B------:R-:W-:-:S05]  /*0300*/  IMAD R0, R33, UR12, RZ ;  /* 0x0000000c21007c24 */ /* 0x000fca000f8e02ff */
[----:B------:R-:W-:Y:S01]  /*0310*/  LEA R0, R0, UR9, 0x6 ;  /* 0x0000000900007c11 */ /* 0x000fe2000f8e30ff */
[----:B---3--:R-:W-:Y:S06]  /*0320*/  @!P0 BRA `(.L_x_0) ;  /* 0x0000000800a88947 */ /* 0x008fec0003800000 */
[----:B------:R-:W0:Y:S01]  /*0330*/  S2UR UR8, SR_CgaCtaId ;  /* 0x00000000000879c3 */ /* 0x000e220000008800 */
[----:B------:R-:W-:Y:S01]  /*0340*/  IMAD.U32 R5, RZ, RZ, UR5 ;  /* 0x00000005ff057e24 */ /* 0x000fe2000f8e00ff */
[----:B------:R-:W-:Y:S01]  /*0350*/  MOV R3, UR5 ;  /* 0x0000000500037c02 */ /* 0x000fe20008000f00 */
[----:B------:R-:W-:Y:S01]  /*0360*/  IMAD.U32 R4, RZ, RZ, UR4 ;  /* 0x00000004ff047e24 */ /* 0x000fe2000f8e00ff */
[----:B------:R-:W-:Y:S01]  /*0370*/  SHF.R.U32.HI R4, RZ, 0x3, R99 ;  /* 0x00000003ff047819 */ /* 0x000fe20000011663 */
[----:B------:R-:W-:Y:S01]  /*0380*/  IMAD.U32 R2, RZ, RZ, UR4 ;  /* 0x00000004ff027e24 */ /* 0x000fe2000f8e00ff */
[----:B------:R-:W-:Y:S01]  /*0390*/  MOV R13, R5 ;  /* 0x00000005000d7202 */ /* 0x000fe20000000f00 */
[----:B------:R-:W-:Y:S01]  /*03a0*/  UMOV UR4, 0x400 ;  /* 0x0000040000047882 */ /* 0x000fe20000000000 */
[----:B------:R-:W-:Y:S01]  /*03b0*/  LOP3.LUT R5, R99, 0x7, RZ, 0xc0, !PT ;  /* 0x0000000763057812 */ /* 0x000fe200078ec0ff */
[----:B------:R-:W-:Y:S01]  /*03c0*/  IMAD.MOV.U32 R12, RZ, RZ, R2 ;  /* 0x000000ffff0c7224 */ /* 0x000fe200078e0002 */
[----:B------:R-:W-:Y:S01]  /*03d0*/  MOV R2, UR6 ;  /* 0x0000000600027c02 */ /* 0x000fe20008000f00 */
[----:B------:R-:W-:-:S02]  /*03e0*/  IMAD.SHL.U32 R101, R33, 0x8, RZ ;  /* 0x0000000821657824 */ /* 0x000fc400078e00ff */
[--C-:B------:R-:W-:Y:S02]  /*03f0*/  IMAD R103, R4, R6, R5.reuse ;  /* 0x0000000604677224 */ /* 0x100fe400078e0205 */
[----:B------:R-:W-:Y:S02]  /*0400*/  IMAD.IADD R98, R96, 0x1, R5 ;  /* 0x0000000160627824 */ /* 0x000fe400078e0205 */
[C---:B------:R-:W-:Y:S01]  /*0410*/  IMAD R107, R6.reuse, 0x20, R103 ;  /* 0x00000020066b7824 */ /* 0x040fe200078e0267 */
[C---:B------:R-:W-:Y:S01]  /*0420*/  LEA R109, R6.reuse, R103, 0x4 ;  /* 0x00000067066d7211 */ /* 0x040fe200078e20ff */
[----:B------:R-:W-:Y:S02]  /*0430*/  IMAD.MOV.U32 R94, RZ, RZ, RZ ;  /* 0x000000ffff5e7224 */ /* 0x000fe400078e00ff */
[C---:B------:R-:W-:Y:S01]  /*0440*/  IMAD R111, R6.reuse, 0x10, R107 ;  /* 0x00000010066f7824 */ /* 0x040fe200078e026b */
[C---:B------:R-:W-:Y:S01]  /*0450*/  LEA R115, R6.reuse, R107, 0x3 ;  /* 0x0000006b06737211 */ /* 0x040fe200078e18ff */
[----:B------:R-:W-:Y:S01]  /*0460*/  IMAD.U32 R3, RZ, RZ, UR7 ;  /* 0x00000007ff037e24 */ /* 0x000fe2000f8e00ff */
[----:B0-----:R-:W-:Y:S01]  /*0470*/  ULEA UR5, UR8, UR4, 0x18 ;  /* 0x0000000408057291 */ /* 0x001fe2000f8ec0ff */
[C---:B------:R-:W-:Y:S01]  /*0480*/  IMAD R105, R6.reuse, 0x8, R103 ;  /* 0x0000000806697824 */ /* 0x040fe200078e0267 */
[----:B------:R-:W-:Y:S01]  /*0490*/  UIADD3 UR4, UPT, UPT, UR4, 0x800, URZ ;  /* 0x0000080004047890 */ /* 0x000fe2000fffe0ff */
[----:B------:R-:W-:-:S02]  /*04a0*/  IMAD R113, R6, 0x8, R109 ;  /* 0x0000000806717824 */ /* 0x000fc400078e026d */
[----:B------:R-:W-:Y:S01]  /*04b0*/  IMAD R117, R6, 0x8, R111 ;  /* 0x0000000806757824 */ /* 0x000fe200078e026f */
[----:B------:R-:W-:Y:S01]  /*04c0*/  LEA R102, R4, UR5, 0x8 ;  /* 0x0000000504667c11 */ /* 0x000fe2000f8e40ff */
[----:B------:R-:W-:Y:S01]  /*04d0*/  ULEA UR4, UR8, UR4, 0x18 ;  /* 0x0000000408047291 */ /* 0x000fe2000f8ec0ff */
[----:B------:R-:W-:-:S03]  /*04e0*/  LEA R98, R98, UR5, 0x2 ;  /* 0x0000000562627c11 */ /* 0x000fc6000f8e10ff */
[----:B------:R-:W-:Y:S02]  /*04f0*/  VIADD R102, R102, 0x80 ;  /* 0x0000008066667836 */ /* 0x000fe40000000000 */
[----:B------:R-:W-:Y:S02]  /*0500*/  LEA R100, R5, UR4, 0x5 ;  /* 0x0000000405647c11 */ /* 0x000fe4000f8e28ff */
[----:B------:R-:W-:Y:S01]  /*0510*/  LEA R104, R99, UR4, 0x2 ;  /* 0x0000000463687c11 */ /* 0x000fe2000f8e10ff */
[----:B------:R-:W-:-:S06]  /*0520*/  UMOV UR4, URZ ;  /* 0x000000ff00047c82 */ /* 0x000fcc0008000000 */
.L_x_2:
[----:B------:R-:W0:Y:S01]  /*0530*/  LDC R33, c[0x0][0x384] ;  /* 0x0000e100ff217b82 */ /* 0x000e220000000800 */
[----:B------:R-:W-:Y:S01]  /*0540*/  IMAD.WIDE.U32 R20, R99, 0x4, R2 ;  /* 0x0000000463147825 */ /* 0x000fe200078e0002 */
[----:B------:R-:W1:Y:S03]  /*0550*/  LDCU UR5, c[0x0][0x388] ;  /* 0x00007100ff0577ac */ /* 0x000e660008000800 */
[--C-:B------:R-:W-:Y:S01]  /*0560*/  IMAD.WIDE.U32 R26, R105, 0x4, R12.reuse ;  /* 0x00000004691a7825 */ /* 0x100fe200078e000c */
[----:B------:R-:W2:Y:S03]  /*0570*/  LDG.E R119, desc[UR10][R20.64] ;  /* 0x0000000a14777981 */ /* 0x000ea6000c1e1900 */
[--C-:B------:R-:W-:Y:S01]  /*0580*/  IMAD.WIDE.U32 R24, R113, 0x4, R12.reuse ;  /* 0x0000000471187825 */ /* 0x100fe200078e000c */
[----:B------:R3:W4:Y:S03]  /*0590*/  LDG.E R121, desc[UR10][R26.64] ;  /* 0x0000000a1a797981 */ /* 0x000726000c1e1900 */
[--C-:B------:R-:W-:Y:S01]  /*05a0*/  IMAD.WIDE.U32 R30, R103, 0x4, R12.reuse ;  /* 0x00000004671e7825 */ /* 0x100fe200078e000c */
[----:B------:R5:W2:Y:S03]  /*05b0*/  LDG.E R123, desc[UR10][R24.64] ;  /* 0x0000000a187b7981 */ /* 0x000aa6000c1e1900 */
[----:B------:R-:W-:-:S02]  /*05c0*/  IMAD.WIDE.U32 R28, R109, 0x4, R12 ;  /* 0x000000046d1c7825 */ /* 0x000fc400078e000c */
[----:B------:R-:W2:Y:S02]  /*05d0*/  LDG.E R31, desc[UR10][R30.64] ;  /* 0x0000000a1e1f7981 */ /* 0x000ea4000c1e1900 */
[----:B------:R-:W-:Y:S02]  /*05e0*/  IMAD.WIDE.U32 R16, R107, 0x4, R12 ;  /* 0x000000046b107825 */ /* 0x000fe400078e000c */
[----:B------:R-:W2:Y:S02]  /*05f0*/  LDG.E R29, desc[UR10][R28.64] ;  /* 0x0000000a1c1d7981 */ /* 0x000ea4000c1e1900 */
[C---:B0-----:R-:W-:Y:S02]  /*0600*/  IMAD.WIDE R4, R33.reuse, 0x4, R20 ;  /* 0x0000000421047825 */ /* 0x041fe400078e0214 */
[----:B------:R-:W2:Y:S02]  /*0610*/  LDG.E R17, desc[UR10][R16.64] ;  /* 0x0000000a10117981 */ /* 0x000ea4000c1e1900 */
[----:B------:R-:W-:-:S02]  /*0620*/  IMAD.WIDE R6, R33, 0x4, R4 ;  /* 0x0000000421067825 */ /* 0x000fc400078e0204 */
[----:B------:R-:W2:Y:S02]  /*0630*/  LDG.E R5, desc[UR10][R4.64] ;  /* 0x0000000a04057981 */ /* 0x000ea4000c1e1900 */
[C---:B------:R-:W-:Y:S02]  /*0640*/  IMAD.WIDE R8, R33.reuse, 0x4, R6 ;  /* 0x0000000421087825 */ /* 0x040fe400078e0206 */
[----:B------:R-:W2:Y:S02]  /*0650*/  LDG.E R7, desc[UR10][R6.64] ;  /* 0x0000000a06077981 */ /* 0x000ea4000c1e1900 */
[C---:B------:R-:W-:Y:S02]  /*0660*/  IMAD.WIDE R10, R33.reuse, 0x4, R8 ;  /* 0x00000004210a7825 */ /* 0x040fe400078e0208 */
[----:B------:R-:W2:Y:S02]  /*0670*/  LDG.E R9, desc[UR10][R8.64] ;  /* 0x0000000a08097981 */ /* 0x000ea4000c1e1900 */
[----:B------:R-:W-:-:S02]  /*0680*/  IMAD.WIDE R14, R33, 0x4, R10 ;  /* 0x00000004210e7825 */ /* 0x000fc400078e020a */
[----:B------:R-:W2:Y:S02]  /*0690*/  LDG.E R11, desc[UR10][R10.64] ;  /* 0x0000000a0a0b7981 */ /* 0x000ea4000c1e1900 */
[----:B---3--:R-:W-:Y:S02]  /*06a0*/  IMAD.WIDE R26, R33, 0x4, R14 ;  /* 0x00000004211a7825 */ /* 0x008fe400078e020e */
[----:B------:R0:W3:Y:S02]  /*06b0*/  LDG.E R15, desc[UR10][R14.64] ;  /* 0x0000000a0e0f7981 */ /* 0x0000e4000c1e1900 */
[----:B------:R-:W-:-:S04]  /*06c0*/  IMAD.WIDE.U32 R18, R115, 0x4, R12 ;  /* 0x0000000473127825 */ /* 0x000fc800078e000c */
[--C-:B------:R-:W-:Y:S02]  /*06d0*/  IMAD.WIDE.U32 R20, R111, 0x4, R12.reuse ;  /* 0x000000046f147825 */ /* 0x100fe400078e000c */
[----:B------:R-:W3:Y:S02]  /*06e0*/  LDG.E R19, desc[UR10][R18.64] ;  /* 0x0000000a12137981 */ /* 0x000ee4000c1e1900 */
[----:B------:R-:W-:Y:S02]  /*06f0*/  IMAD.WIDE.U32 R22, R117, 0x4, R12 ;  /* 0x0000000475167825 */ /* 0x000fe400078e000c */
[----:B------:R-:W3:Y:S02]  /*0700*/  LDG.E R21, desc[UR10][R20.64] ;  /* 0x0000000a14157981 */ /* 0x000ee4000c1e1900 */
[----:B-----5:R-:W-:Y:S02]  /*0710*/  IMAD.WIDE R24, R33, 0x4, R26 ;  /* 0x0000000421187825 */ /* 0x020fe400078e021a */
[----:B------:R-:W5:Y:S04]  /*0720*/  LDG.E R23, desc[UR10][R22.64] ;  /* 0x0000000a16177981 */ /* 0x000f68000c1e1900 */
[----:B------:R-:W5:Y:S04]  /*0730*/  LDG.E R27, desc[UR10][R26.64] ;  /* 0x0000000a1a1b7981 */ /* 0x000f68000c1e1900 */
[----:B------:R-:W5:Y:S01]  /*0740*/  LDG.E R25, desc[UR10][R24.64] ;  /* 0x0000000a18197981 */ /* 0x000f62000c1e1900 */
[----:B------:R-:W-:Y:S01]  /*0750*/  UIADD3 UR4, UPT, UPT, UR4, 0x8, URZ ;  /* 0x0000000804047890 */ /* 0x000fe2000fffe0ff */
[----:B0-----:R-:W-:-:S03]  /*0760*/  IMAD.MOV.U32 R14, RZ, RZ, R102 ;  /* 0x000000ffff0e7224 */ /* 0x001fc600078e0066 */
[----:B-1----:R-:W-:-:S03]  /*0770*/  UISETP.GE.AND UP1, UPT, UR4, UR5, UPT ;  /* 0x000000050400728c */ /* 0x002fc6000bf26270 */
[----:B------:R-:W-:Y:S01]  /*0780*/  UMOV UR5, 0x10 ;  /* 0x0000001000057882 */ /* 0x000fe20000000000 */
[----:B----4-:R0:W-:Y:S04]  /*0790*/  STS [R98+0x100], R121 ;  /* 0x0001007962007388 */ /* 0x0101e80000000800 */
[----:B--2---:R0:W-:Y:S04]  /*07a0*/  STS [R98+0x300], R123 ;  /* 0x0003007b62007388 */ /* 0x0041e80000000800 */
[----:B------:R0:W-:Y:S04]  /*07b0*/  STS [R98], R31 ;  /* 0x0000001f62007388 */ /* 0x0001e80000000800 */
[----:B------:R0:W-:Y:S04]  /*07c0*/  STS [R98+0x200], R29 ;  /* 0x0002001d62007388 */ /* 0x0001e80000000800 */
[----:B------:R0:W-:Y:S04]  /*07d0*/  STS [R98+0x400], R17 ;  /* 0x0004001162007388 */ /* 0x0001e80000000800 */
[----:B---3--:R0:W-:Y:S04]  /*07e0*/  STS [R98+0x500], R19 ;  /* 0x0005001362007388 */ /* 0x0081e80000000800 */
[----:B------:R0:W-:Y:S04]  /*07f0*/  STS [R98+0x600], R21 ;  /* 0x0006001562007388 */ /* 0x0001e80000000800 */
[----:B-----5:R0:W-:Y:S04]  /*0800*/  STS [R98+0x700], R23 ;  /* 0x0007001762007388 */ /* 0x0201e80000000800 */
[----:B------:R0:W-:Y:S04]  /*0810*/  STS [R104], R119 ;  /* 0x0000007768007388 */ /* 0x0001e80000000800 */
[----:B------:R0:W-:Y:S04]  /*0820*/  STS [R104+0x100], R5 ;  /* 0x0001000568007388 */ /* 0x0001e80000000800 */
[----:B------:R0:W-:Y:S04]  /*0830*/  STS [R104+0x200], R7 ;  /* 0x0002000768007388 */ /* 0x0001e80000000800 */
[----:B------:R0:W-:Y:S04]  /*0840*/  STS [R104+0x300], R9 ;  /* 0x0003000968007388 */ /* 0x0001e80000000800 */
[----:B------:R0:W-:Y:S04]  /*0850*/  STS [R104+0x400], R11 ;  /* 0x0004000b68007388 */ /* 0x0001e80000000800 */
[----:B------:R0:W-:Y:S04]  /*0860*/  STS [R104+0x500], R15 ;  /* 0x0005000f68007388 */ /* 0x0001e80000000800 */
[----:B------:R0:W-:Y:S04]  /*0870*/  STS [R104+0x600], R27 ;  /* 0x0006001b68007388 */ /* 0x0001e80000000800 */
[----:B------:R0:W-:Y:S01]  /*0880*/  STS [R104+0x700], R25 ;  /* 0x0007001968007388 */ /* 0x0001e20000000800 */
[----:B------:R-:W-:Y:S06]  /*0890*/  BAR.SYNC.DEFER_BLOCKING 0x0 ;  /* 0x0000000000007b1d */ /* 0x000fec0000010000 */
.L_x_1:
[----:B0-----:R-:W-:Y:S04]  /*08a0*/  LDS R15, [R14+-0x80] ;  /* 0xffff80000e0f7984 */ /* 0x001fe80000000800 */
[----:B------:R-:W0:Y:S04]  /*08b0*/  LDS.128 R4, [R100+UR5+-0x10] ;  /* 0xfffff00564047984 */ /* 0x000e280008000c00 */
[----:B------:R-:W1:Y:S04]  /*08c0*/  LDS R16, [R14+-0x60] ;  /* 0xffffa0000e107984 */ /* 0x000e680000000800 */
[----:B------:R-:W2:Y:S04]  /*08d0*/  LDS R17, [R14+-0x40] ;  /* 0xffffc0000e117984 */ /* 0x000ea80000000800 */
[----:B------:R-:W3:Y:S04]  /*08e0*/  LDS R18, [R14+-0x20] ;  /* 0xffffe0000e127984 */ /* 0x000ee80000000800 */
[----:B------:R-:W4:Y:S04]  /*08f0*/  LDS R19, [R14] ;  /* 0x000000000e137984 */ /* 0x000f280000000800 */
[----:B------:R-:W5:Y:S04]  /*0900*/  LDS R20, [R14+0x20] ;  /* 0x000020000e147984 */ /* 0x000f680000000800 */
[----:B------:R-:W5:Y:S04]  /*0910*/  LDS R21, [R14+0x40] ;  /* 0x000040000e157984 */ /* 0x000f680000000800 */
[----:B------:R0:W5:Y:S04]  /*0920*/  LDS R22, [R14+0x60] ;  /* 0x000060000e167984 */ /* 0x0001680000000800 */
[----:B------:R-:W5:Y:S01]  /*0930*/  LDS.128 R8, [R100+UR5] ;  /* 0x0000000564087984 */ /* 0x000f620008000c00 */
[----:B------:R-:W-:Y:S01]  /*0940*/  UIADD3 UR5, UPT, UPT, UR5, 0x100, URZ ;  /* 0x0000010005057890 */ /* 0x000fe2000fffe0ff */
[----:B0-----:R-:W-:-:S03]  /*0950*/  VIADD R14, R14, 0x4 ;  /* 0x000000040e0e7836 */ /* 0x001fc60000000000 */
[----:B------:R-:W-:Y:S01]  /*0960*/  UISETP.NE.AND UP0, UPT, UR5, 0x810, UPT ;  /* 0x000008100500788c */ /* 0x000fe2000bf05270 */
[C---:B------:R-:W-:Y:S01]  /*0970*/  FFMA R91, R15.reuse, R4, R91 ;  /* 0x000000040f5b7223 */ /* 0x040fe2000000005b */
[C---:B------:R-:W-:Y:S01]  /*0980*/  FFMA R86, R15.reuse, R5, R86 ;  /* 0x000000050f567223 */ /* 0x040fe20000000056 */
[C---:B------:R-:W-:Y:S01]  /*0990*/  FFMA R93, R15.reuse, R6, R93 ;  /* 0x000000060f5d7223 */ /* 0x040fe2000000005d */
[----:B------:R-:W-:Y:S01]  /*09a0*/  FFMA R88, R15, R7, R88 ;  /* 0x000000070f587223 */ /* 0x000fe20000000058 */
[C---:B-1----:R-:W-:Y:S01]  /*09b0*/  FFMA R89, R16.reuse, R4, R89 ;  /* 0x0000000410597223 */ /* 0x042fe20000000059 */
[C---:B------:R-:W-:Y:S01]  /*09c0*/  FFMA R32, R16.reuse, R5, R32 ;  /* 0x0000000510207223 */ /* 0x040fe20000000020 */
[C---:B------:R-:W-:Y:S01]  /*09d0*/  FFMA R35, R16.reuse, R6, R35 ;  /* 0x0000000610237223 */ /* 0x040fe20000000023 */
[----:B------:R-:W-:Y:S01]  /*09e0*/  FFMA R34, R16, R7, R34 ;  /* 0x0000000710227223 */ /* 0x000fe20000000022 */
[C---:B--2---:R-:W-:Y:S01]  /*09f0*/  FFMA R41, R17.reuse, R4, R41 ;  /* 0x0000000411297223 */ /* 0x044fe20000000029 */
[C---:B------:R-:W-:Y:S01]  /*0a00*/  FFMA R40, R17.reuse, R5, R40 ;  /* 0x0000000511287223 */ /* 0x040fe20000000028 */
[C---:B------:R-:W-:Y:S01]  /*0a10*/  FFMA R43, R17.reuse, R6, R43 ;  /* 0x00000006112b7223 */ /* 0x040fe2000000002b */
[----:B------:R-:W-:Y:S01]  /*0a20*/  FFMA R42, R17, R7, R42 ;  /* 0x00000007112a7223 */ /* 0x000fe2000000002a */
[C---:B---3--:R-:W-:Y:S01]  /*0a30*/  FFMA R49, R18.reuse, R4, R49 ;  /* 0x0000000412317223 */ /* 0x048fe20000000031 */
[C---:B------:R-:W-:Y:S01]  /*0a40*/  FFMA R48, R18.reuse, R5, R48 ;  /* 0x0000000512307223 */ /* 0x040fe20000000030 */
[C---:B------:R-:W-:Y:S01]  /*0a50*/  FFMA R51, R18.reuse, R6, R51 ;  /* 0x0000000612337223 */ /* 0x040fe20000000033 */
[----:B------:R-:W-:Y:S01]  /*0a60*/  FFMA R50, R18, R7, R50 ;  /* 0x0000000712327223 */ /* 0x000fe20000000032 */
[C---:B----4-:R-:W-:Y:S01]  /*0a70*/  FFMA R57, R19.reuse, R4, R57 ;  /* 0x0000000413397223 */ /* 0x050fe20000000039 */
[C---:B------:R-:W-:Y:S01]  /*0a80*/  FFMA R56, R19.reuse, R5, R56 ;  /* 0x0000000513387223 */ /* 0x040fe20000000038 */
[C---:B------:R-:W-:Y:S01]  /*0a90*/  FFMA R59, R19.reuse, R6, R59 ;  /* 0x00000006133b7223 */ /* 0x040fe2000000003b */
[----:B------:R-:W-:Y:S01]  /*0aa0*/  FFMA R58, R19, R7, R58 ;  /* 0x00000007133a7223 */ /* 0x000fe2000000003a */
[C---:B-----5:R-:W-:Y:S01]  /*0ab0*/  FFMA R65, R20.reuse, R4, R65 ;  /* 0x0000000414417223 */ /* 0x060fe20000000041 */
[C---:B------:R-:W-:Y:S01]  /*0ac0*/  FFMA R64, R20.reuse, R5, R64 ;  /* 0x0000000514407223 */ /* 0x040fe20000000040 */
[C---:B------:R-:W-:Y:S01]  /*0ad0*/  FFMA R67, R20.reuse, R6, R67 ;  /* 0x0000000614437223 */ /* 0x040fe20000000043 */
[----:B------:R-:W-:Y:S01]  /*0ae0*/  FFMA R66, R20, R7, R66 ;  /* 0x0000000714427223 */ /* 0x000fe20000000042 */
[C---:B------:R-:W-:Y:S01]  /*0af0*/  FFMA R73, R21.reuse, R4, R73 ;  /* 0x0000000415497223 */ /* 0x040fe20000000049 */
[C---:B------:R-:W-:Y:S01]  /*0b00*/  FFMA R72, R21.reuse, R5, R72 ;  /* 0x0000000515487223 */ /* 0x040fe20000000048 */
[C---:B------:R-:W-:Y:S01]  /*0b10*/  FFMA R75, R21.reuse, R6, R75 ;  /* 0x00000006154b7223 */ /* 0x040fe2000000004b */
[----:B------:R-:W-:Y:S01]  /*0b20*/  FFMA R74, R21, R7, R74 ;  /* 0x00000007154a7223 */ /* 0x000fe2000000004a */
[C---:B------:R-:W-:Y:S01]  /*0b30*/  FFMA R81, R22.reuse, R4, R81 ;  /* 0x0000000416517223 */ /* 0x040fe20000000051 */
[C---:B------:R-:W-:Y:S01]  /*0b40*/  FFMA R80, R22.reuse, R5, R80 ;  /* 0x0000000516507223 */ /* 0x040fe20000000050 */
[C---:B------:R-:W-:Y:S01]  /*0b50*/  FFMA R83, R22.reuse, R6, R83 ;  /* 0x0000000616537223 */ /* 0x040fe20000000053 */
[----:B------:R-:W-:Y:S01]  /*0b60*/  FFMA R82, R22, R7, R82 ;  /* 0x0000000716527223 */ /* 0x000fe20000000052 */
[-C--:B------:R-:W-:Y:S01]  /*0b70*/  FFMA R95, R15, R8.reuse, R95 ;  /* 0x000000080f5f7223 */ /* 0x080fe2000000005f */
[-C--:B------:R-:W-:Y:S01]  /*0b80*/  FFMA R37, R16, R8.reuse, R37 ;  /* 0x0000000810257223 */ /* 0x080fe20000000025 */
[-C--:B------:R-:W-:Y:S01]  /*0b90*/  FFMA R45, R17, R8.reuse, R45 ;  /* 0x00000008112d7223 */ /* 0x080fe2000000002d */
[-C--:B------:R-:W-:Y:S01]  /*0ba0*/  FFMA R53, R18, R8.reuse, R53 ;  /* 0x0000000812357223 */ /* 0x080fe20000000035 */
[-C--:B------:R-:W-:Y:S01]  /*0bb0*/  FFMA R61, R19, R8.reuse, R61 ;  /* 0x00000008133d7223 */ /* 0x080fe2000000003d */
[-C--:B------:R-:W-:Y:S01]  /*0bc0*/  FFMA R69, R20, R8.reuse, R69 ;  /* 0x0000000814457223 */ /* 0x080fe20000000045 */
[-C--:B------:R-:W-:Y:S01]  /*0bd0*/  FFMA R77, R21, R8.reuse, R77 ;  /* 0x00000008154d7223 */ /* 0x080fe2000000004d */
        /* <DEDUP_REMOVED lines=25> */
[----:B------:R-:W-:Y:S06]  /*0d70*/  BRA.U UP0, `(.L_x_1) ;  /* 0xfffffff900c87547 */ /* 0x000fec000b83ffff */
[----:B------:R-:W-:Y:S01]  /*0d80*/  BAR.SYNC.DEFER_BLOCKING 0x0 ;  /* 0x0000000000007b1d */ /* 0x000fe20000010000 */
[----:B------:R-:W-:Y:S01]  /*0d90*/  IADD3 R12, P0, PT, R12, 0x20, RZ ;  /* 0x000000200c0c7810 */ /* 0x000fe20007f1e0ff */
[----:B------:R-:W-:-:S03]  /*0da0*/  IMAD.WIDE R2, R101, 0x4, R2 ;  /* 0x0000000465027825 */ /* 0x000fc600078e0202 */
[----:B------:R-:W-:Y:S01]  /*0db0*/  IADD3.X R13, PT, PT, RZ, R13, RZ, P0, !PT ;  /* 0x0000000dff0d7210 */ /* 0x000fe200007fe4ff */
[----:B------:R-:W-:Y:S08]  /*0dc0*/  BRA.U !UP1, `(.L_x_2) ;  /* 0xfffffff509d87547 */ /* 0x000ff0000b83ffff */
.L_x_0:
[----:B------:R-:W-:Y:S01]  /*0dd0*/  IMAD.SHL.U32 R99, R99, 0x8, RZ ;  /* 0x0000000863637824 */ /* 0x000fe200078e00ff */
[----:B------:R-:W0:Y:S01]  /*0de0*/  LDCU.128 UR4, c[0x0][0x3a0] ;  /* 0x00007400ff0477ac */ /* 0x000e220008000c00 */
[----:B------:R-:W-:-:S03]  /*0df0*/  SHF.R.S32.HI R10, RZ, 0x1f, R0 ;  /* 0x0000001fff0a7819 */ /* 0x000fc60000011400 */
[----:B------:R-:W-:-:S05]  /*0e00*/  LOP3.LUT R99, R99, 0x38, RZ, 0xc0, !PT ;  /* 0x0000003863637812 */ /* 0x000fca00078ec0ff */
[----:B------:R-:W-:-:S05]  /*0e10*/  IMAD R99, R96, R33, R99 ;  /* 0x0000002160637224 */ /* 0x000fca00078e0263 */
[----:B------:R-:W-:-:S04]  /*0e20*/  IADD3 R3, P0, PT, R0, R99, RZ ;  /* 0x0000006300037210 */ /* 0x000fc80007f1e0ff */
[----:B------:R-:W-:Y:S02]  /*0e30*/  LEA.HI.X.SX32 R4, R99, R10, 0x1, P0 ;  /* 0x0000000a63047211 */ /* 0x000fe400000f0eff */
[----:B0-----:R-:W-:-:S04]  /*0e40*/  LEA R2, P0, R3, UR4, 0x2 ;  /* 0x0000000403027c11 */ /* 0x001fc8000f8010ff */
[----:B------:R-:W-:-:S05]  /*0e50*/  LEA.HI.X R3, R3, UR5, R4, 0x2, P0 ;  /* 0x0000000503037c11 */ /* 0x000fca00080f1404 */
[----:B------:R-:W2:Y:S04]  /*0e60*/  LDG.E R4, desc[UR10][R2.64] ;  /* 0x0000000a02047981 */ /* 0x000ea8000c1e1900 */
[----:B------:R-:W3:Y:S04]  /*0e70*/  LDG.E R6, desc[UR10][R2.64+0x4] ;  /* 0x0000040a02067981 */ /* 0x000ee8000c1e1900 */
[----:B------:R-:W4:Y:S04]  /*0e80*/  LDG.E R12, desc[UR10][R2.64+0x8] ;  /* 0x0000080a020c7981 */ /* 0x000f28000c1e1900 */
[----:B------:R-:W5:Y:S04]  /*0e90*/  LDG.E R14, desc[UR10][R2.64+0xc] ;  /* 0x00000c0a020e7981 */ /* 0x000f68000c1e1900 */
[----:B------:R-:W5:Y:S04]  /*0ea0*/  LDG.E R16, desc[UR10][R2.64+0x10] ;  /* 0x0000100a02107981 */ /* 0x000f68000c1e1900 */
[----:B------:R-:W5:Y:S04]  /*0eb0*/  LDG.E R18, desc[UR10][R2.64+0x14] ;  /* 0x0000140a02127981 */ /* 0x000f68000c1e1900 */
[----:B------:R-:W5:Y:S04]  /*0ec0*/  LDG.E R20, desc[UR10][R2.64+0x18] ;  /* 0x0000180a02147981 */ /* 0x000f68000c1e1900 */
[----:B------:R-:W5:Y:S01]  /*0ed0*/  LDG.E R22, desc[UR10][R2.64+0x1c] ;  /* 0x00001c0a02167981 */ /* 0x000f62000c1e1900 */
[----:B------:R-:W-:Y:S01]  /*0ee0*/  IMAD.IADD R11, R99, 0x1, R33 ;  /* 0x00000001630b7824 */ /* 0x000fe200078e0221 */
[----:B------:R-:W-:-:S02]  /*0ef0*/  I2FP.F32.S32 R9, UR7 ;  /* 0x0000000700097c45 */ /* 0x000fc40008201400 */
[----:B------:R-:W-:Y:S02]  /*0f00*/  I2FP.F32.S32 R8, UR6 ;  /* 0x0000000600087c45 */ /* 0x000fe40008201400 */
[----:B------:R-:W-:-:S04]  /*0f10*/  IADD3 R13, P0, PT, R0, R11, RZ ;  /* 0x0000000b000d7210 */ /* 0x000fc80007f1e0ff */
[----:B------:R-:W-:Y:S01]  /*0f20*/  LEA.HI.X.SX32 R24, R11, R10, 0x1, P0 ;  /* 0x0000000a0b187211 */ /* 0x000fe200000f0eff */
[----:B--2---:R-:W-:Y:S01]  /*0f30*/  FMUL R5, R9, R4 ;  /* 0x0000000409057220 */ /* 0x004fe20000400000 */
[----:B------:R-:W-:-:S03]  /*0f40*/  LEA R4, P0, R13, UR4, 0x2 ;  /* 0x000000040d047c11 */ /* 0x000fc6000f8010ff */
[C---:B------:R-:W-:Y:S01]  /*0f50*/  FFMA R91, R8.reuse, R91, R5 ;  /* 0x0000005b085b7223 */ /* 0x040fe20000000005 */
[----:B------:R-:W-:Y:S01]  /*0f60*/  LEA.HI.X R5, R13, UR5, R24, 0x2, P0 ;  /* 0x000000050d057c11 */ /* 0x000fe200080f1418 */
[C---:B---3--:R-:W-:Y:S01]  /*0f70*/  FMUL R7, R9.reuse, R6 ;  /* 0x0000000609077220 */ /* 0x048fe20000400000 */
[C---:B----4-:R-:W-:Y:S02]  /*0f80*/  FMUL R12, R9.reuse, R12 ;  /* 0x0000000c090c7220 */ /* 0x050fe40000400000 */
[----:B------:R-:W-:Y:S01]  /*0f90*/  STG.E desc[UR10][R2.64], R91 ;  /* 0x0000005b02007986 */ /* 0x000fe2000c10190a */
[C---:B------:R-:W-:Y:S01]  /*0fa0*/  FFMA R7, R8.reuse, R86, R7 ;  /* 0x0000005608077223 */ /* 0x040fe20000000007 */
[----:B-----5:R-:W-:Y:S01]  /*0fb0*/  FMUL R13, R9, R14 ;  /* 0x0000000e090d7220 */ /* 0x020fe20000400000 */
[----:B------:R-:W-:-:S03]  /*0fc0*/  FFMA R93, R8, R93, R12 ;  /* 0x0000005d085d7223 */ /* 0x000fc6000000000c */
[----:B------:R0:W-:Y:S01]  /*0fd0*/  STG.E desc[UR10][R2.64+0x4], R7 ;  /* 0x0000040702007986 */ /* 0x0001e2000c10190a */
[C---:B------:R-:W-:Y:S01]  /*0fe0*/  FMUL R15, R9.reuse, R16 ;  /* 0x00000010090f7220 */ /* 0x040fe20000400000 */
[C---:B------:R-:W-:Y:S02]  /*0ff0*/  FFMA R13, R8.reuse, R88, R13 ;  /* 0x00000058080d7223 */ /* 0x040fe4000000000d */
[----:B------:R-:W-:Y:S01]  /*1000*/  STG.E desc[UR10][R2.64+0x8], R93 ;  /* 0x0000085d02007986 */ /* 0x000fe2000c10190a */
[C---:B------:R-:W-:Y:S01]  /*1010*/  FMUL R17, R9.reuse, R18 ;  /* 0x0000001209117220 */ /* 0x040fe20000400000 */
[C---:B------:R-:W-:Y:S02]  /*1020*/  FFMA R15, R8.reuse, R95, R15 ;  /* 0x0000005f080f7223 */ /* 0x040fe4000000000f */
[----:B------:R-:W-:Y:S01]  /*1030*/  STG.E desc[UR10][R2.64+0xc], R13 ;  /* 0x00000c0d02007986 */ /* 0x000fe2000c10190a */
[----:B------:R-:W-:Y:S01]  /*1040*/  FMUL R20, R9, R20 ;  /* 0x0000001409147220 */ /* 0x000fe20000400000 */
[----:B------:R-:W-:-:S02]  /*1050*/  FFMA R17, R8, R90, R17 ;  /* 0x0000005a08117223 */ /* 0x000fc40000000011 */
[----:B------:R1:W-:Y:S01]  /*1060*/  STG.E desc[UR10][R2.64+0x10], R15 ;  /* 0x0000100f02007986 */ /* 0x0003e2000c10190a */
[----:B------:R-:W-:Y:S01]  /*1070*/  FMUL R19, R9, R22 ;  /* 0x0000001609137220 */ /* 0x000fe20000400000 */
[C---:B------:R-:W-:Y:S02]  /*1080*/  FFMA R97, R8.reuse, R97, R20 ;  /* 0x0000006108617223 */ /* 0x040fe40000000014 */
[----:B------:R-:W-:Y:S01]  /*1090*/  STG.E desc[UR10][R2.64+0x14], R17 ;  /* 0x0000141102007986 */ /* 0x000fe2000c10190a */
[----:B------:R-:W-:-:S03]  /*10a0*/  FFMA R19, R8, R92, R19 ;  /* 0x0000005c08137223 */ /* 0x000fc60000000013 */
[----:B------:R-:W-:Y:S04]  /*10b0*/  STG.E desc[UR10][R2.64+0x18], R97 ;  /* 0x0000186102007986 */ /* 0x000fe8000c10190a */
[----:B------:R2:W-:Y:S04]  /*10c0*/  STG.E desc[UR10][R2.64+0x1c], R19 ;  /* 0x00001c1302007986 */ /* 0x0005e8000c10190a */
[----:B------:R-:W3:Y:S01]  /*10d0*/  LDG.E R12, desc[UR10][R4.64] ;  /* 0x0000000a040c7981 */ /* 0x000ee2000c1e1900 */
[----:B0-----:R-:W-:-:S05]  /*10e0*/  VIADD R7, R11, 0x1 ;  /* 0x000000010b077836 */ /* 0x001fca0000000000 */
[----:B------:R-:W-:-:S04]  /*10f0*/  IADD3 R14, P0, PT, R0, R7, RZ ;  /* 0x00000007000e7210 */ /* 0x000fc80007f1e0ff */
[----:B------:R-:W-:Y:S02]  /*1100*/  LEA.HI.X.SX32 R7, R7, R10, 0x1, P0 ;  /* 0x0000000a07077211 */ /* 0x000fe400000f0eff */
[----:B------:R-:W-:-:S04]  /*1110*/  LEA R6, P0, R14, UR4, 0x2 ;  /* 0x000000040e067c11 */ /* 0x000fc8000f8010ff */
[----:B------:R-:W-:Y:S01]  /*1120*/  LEA.HI.X R7, R14, UR5, R7, 0x2, P0 ;  /* 0x000000050e077c11 */ /* 0x000fe200080f1407 */
[----:B---3--:R-:W-:-:S04]  /*1130*/  FMUL R21, R9, R12 ;  /* 0x0000000c09157220 */ /* 0x008fc80000400000 */
[----:B------:R-:W-:-:S05]  /*1140*/  FFMA R21, R8, R89, R21 ;  /* 0x0000005908157223 */ /* 0x000fca0000000015 */
[----:B------:R0:W-:Y:S04]  /*1150*/  STG.E desc[UR10][R4.64], R21 ;  /* 0x0000001504007986 */ /* 0x0001e8000c10190a */
[----:B------:R-:W3:Y:S01]  /*1160*/  LDG.E R12, desc[UR10][R6.64] ;  /* 0x0000000a060c7981 */ /* 0x000ee2000c1e1900 */
[----:B-1----:R-:W-:-:S04]  /*1170*/  IADD3 R15, PT, PT, R11, 0x2, RZ ;  /* 0x000000020b0f7810 */ /* 0x002fc80007ffe0ff */
[----:B--2---:R-:W-:-:S04]  /*1180*/  IADD3 R3, P0, PT, R0, R15, RZ ;  /* 0x0000000f00037210 */ /* 0x004fc80007f1e0ff */
[----:B------:R-:W-:Y:S02]  /*1190*/  LEA.HI.X.SX32 R14, R15, R10, 0x1, P0 ;  /* 0x0000000a0f0e7211 */ /* 0x000fe400000f0eff */
[----:B------:R-:W-:-:S04]  /*11a0*/  LEA R2, P0, R3, UR4, 0x2 ;  /* 0x0000000403027c11 */ /* 0x000fc8000f8010ff */
[----:B------:R-:W-:Y:S01]  /*11b0*/  LEA.HI.X R3, R3, UR5, R14, 0x2, P0 ;  /* 0x0000000503037c11 */ /* 0x000fe200080f140e */
[----:B---3--:R-:W-:-:S04]  /*11c0*/  FMUL R13, R9, R12 ;  /* 0x0000000c090d7220 */ /* 0x008fc80000400000 */
[----:B------:R-:W-:-:S05]  /*11d0*/  FFMA R13, R8, R32, R13 ;  /* 0x00000020080d7223 */ /* 0x000fca000000000d */
[----:B------:R1:W-:Y:S04]  /*11e0*/  STG.E desc[UR10][R6.64], R13 ;  /* 0x0000000d06007986 */ /* 0x0003e8000c10190a */
[----:B------:R-:W2:Y:S01]  /*11f0*/  LDG.E R12, desc[UR10][R2.64] ;  /* 0x0000000a020c7981 */ /* 0x000ea2000c1e1900 */
[----:B0-----:R-:W-:-:S05]  /*1200*/  VIADD R5, R11, 0x3 ;  /* 0x000000030b057836 */ /* 0x001fca0000000000 */
[----:B------:R-:W-:-:S04]  /*1210*/  IADD3 R14, P0, PT, R0, R5, RZ ;  /* 0x00000005000e7210 */ /* 0x000fc80007f1e0ff */
[----:B------:R-:W-:Y:S02]  /*1220*/  LEA.HI.X.SX32 R5, R5, R10, 0x1, P0 ;  /* 0x0000000a05057211 */ /* 0x000fe400000f0eff */
[----:B------:R-:W-:-:S04]  /*1230*/  LEA R4, P0, R14, UR4, 0x2 ;  /* 0x000000040e047c11 */ /* 0x000fc8000f8010ff */
[----:B------:R-:W-:Y:S01]  /*1240*/  LEA.HI.X R5, R14, UR5, R5, 0x2, P0 ;  /* 0x000000050e057c11 */ /* 0x000fe200080f1405 */
[----:B--2---:R-:W-:-:S04]  /*1250*/  FMUL R17, R9, R12 ;  /* 0x0000000c09117220 */ /* 0x004fc80000400000 */
[----:B------:R-:W-:-:S05]  /*1260*/  FFMA R17, R8, R35, R17 ;  /* 0x0000002308117223 */ /* 0x000fca0000000011 */
[----:B------:R0:W-:Y:S04]  /*1270*/  STG.E desc[UR10][R2.64], R17 ;  /* 0x0000001102007986 */ /* 0x0001e8000c10190a */
[----:B------:R-:W2:Y:S01]  /*1280*/  LDG.E R12, desc[UR10][R4.64] ;  /* 0x0000000a040c7981 */ /* 0x000ea2000c1e1900 */
[----:B-1----:R-:W-:-:S05]  /*1290*/  VIADD R7, R11, 0x4 ;  /* 0x000000040b077836 */ /* 0x002fca0000000000 */
        /* <DEDUP_REMOVED lines=17> */
[----:B-1----:R-:W-:-:S04]  /*13b0*/  IADD3 R5, PT, PT, R11, 0x6, RZ ;  /* 0x000000060b057810 */ /* 0x002fc80007ffe0ff */
        /* <DEDUP_REMOVED lines=17> */
[----:B------:R-:W-:-:S05]  /*14d0*/  IMAD.IADD R19, R11, 0x1, R33 ;  /* 0x000000010b137824 */ /* 0x000fca00078e0221 */
[----:B-1----:R-:W-:-:S04]  /*14e0*/  IADD3 R3, P0, PT, R0, R19, RZ ;  /* 0x0000001300037210 */ /* 0x002fc80007f1e0ff */
[----:B------:R-:W-:Y:S02]  /*14f0*/  LEA.HI.X.SX32 R14, R19, R10, 0x1, P0 ;  /* 0x0000000a130e7211 */ /* 0x000fe400000f0eff */
[----:B------:R-:W-:-:S04]  /*1500*/  LEA R2, P0, R3, UR4, 0x2 ;  /* 0x0000000403027c11 */ /* 0x000fc8000f8010ff */
[----:B------:R-:W-:Y:S01]  /*1510*/  LEA.HI.X R3, R3, UR5, R14, 0x2, P0 ;  /* 0x0000000503037c11 */ /* 0x000fe200080f140e */
[----:B--2---:R-:W-:-:S04]  /*1520*/  FMUL R11, R9, R12 ;  /* 0x0000000c090b7220 */ /* 0x004fc80000400000 */
[----:B------:R-:W-:-:S05]  /*1530*/  FFMA R11, R8, R38, R11 ;  /* 0x00000026080b7223 */ /* 0x000fca000000000b */
[----:B------:R1:W-:Y:S04]  /*1540*/  STG.E desc[UR10][R6.64], R11 ;  /* 0x0000000b06007986 */ /* 0x0003e8000c10190a */
[----:B------:R-:W2:Y:S04]  /*1550*/  LDG.E R12, desc[UR10][R2.64] ;  /* 0x0000000a020c7981 */ /* 0x000ea8000c1e1900 */
[----:B------:R-:W3:Y:S01]  /*1560*/  LDG.E R14, desc[UR10][R2.64+0x4] ;  /* 0x0000040a020e7981 */ /* 0x000ee2000c1e1900 */
[----:B------:R-:W-:-:S05]  /*1570*/  IMAD.IADD R15, R15, 0x1, R33 ;  /* 0x000000010f0f7824 */ /* 0x000fca00078e0221 */
[----:B0-----:R-:W-:-:S04]  /*1580*/  IADD3 R5, P0, PT, R0, R15, RZ ;  /* 0x0000000f00057210 */ /* 0x001fc80007f1e0ff */
[----:B------:R-:W-:Y:S02]  /*1590*/  LEA.HI.X.SX32 R16, R15, R10, 0x1, P0 ;  /* 0x0000000a0f107211 */ /* 0x000fe400000f0eff */
[----:B------:R-:W-:-:S04]  /*15a0*/  LEA R4, P0, R5, UR4, 0x2 ;  /* 0x0000000405047c11 */ /* 0x000fc8000f8010ff */
[----:B------:R-:W-:Y:S01]  /*15b0*/  LEA.HI.X R5, R5, UR5, R16, 0x2, P0 ;  /* 0x0000000505057c11 */ /* 0x000fe200080f1410 */
[C---:B--2---:R-:W-:Y:S01]  /*15c0*/  FMUL R13, R9.reuse, R12 ;  /* 0x0000000c090d7220 */ /* 0x044fe20000400000 */
[----:B---3--:R-:W-:-:S03]  /*15d0*/  FMUL R15, R9, R14 ;  /* 0x0000000e090f7220 */ /* 0x008fc60000400000 */
[C---:B------:R-:W-:Y:S01]  /*15e0*/  FFMA R41, R8.reuse, R41, R13 ;  /* 0x0000002908297223 */ /* 0x040fe2000000000d */
[----:B------:R-:W-:-:S04]  /*15f0*/  FFMA R15, R8, R40, R15 ;  /* 0x00000028080f7223 */ /* 0x000fc8000000000f */
[----:B------:R-:W-:Y:S04]  /*1600*/  STG.E desc[UR10][R2.64], R41 ;  /* 0x0000002902007986 */ /* 0x000fe8000c10190a */
[----:B------:R0:W-:Y:S04]  /*1610*/  STG.E desc[UR10][R2.64+0x4], R15 ;  /* 0x0000040f02007986 */ /* 0x0001e8000c10190a */
[----:B-1----:R-:W2:Y:S01]  /*1620*/  LDG.E R6, desc[UR10][R4.64] ;  /* 0x0000000a04067981 */ /* 0x002ea2000c1e1900 */
[----:B------:R-:W-:-:S04]  /*1630*/  IADD3 R7, PT, PT, R19, 0x3, RZ ;  /* 0x0000000313077810 */ /* 0x000fc80007ffe0ff */
        /* <DEDUP_REMOVED lines=45> */
[----:B0-----:R-:W-:-:S04]  /*1910*/  IADD3 R5, P0, PT, R0, R19, RZ ;  /* 0x0000001300057210 */ /* 0x001fc80007f1e0ff */
        /* <DEDUP_REMOVED lines=34> */
[----:B------:R-:W-:-:S05]  /*1b40*/  VIADD R15, R19, 0x4 ;  /* 0x00000004130f7836 */ /* 0x000fca0000000000 */
        /* <DEDUP_REMOVED lines=36> */
[----:B------:R-:W-:-:S04]  /*1d90*/  IADD3 R3, P0, PT, R0, R19, RZ ;  /* 0x0000001300037210 */ /* 0x000fc80007f1e0ff */
[----:B0-----:R-:W-:Y:S02]  /*1da0*/  LEA.HI.X.SX32 R6, R19, R10, 0x1, P0 ;  /* 0x0000000a13067211 */ /* 0x001fe400000f0eff */
[----:B------:R-:W-:-:S04]  /*1db0*/  LEA R2, P0, R3, UR4, 0x2 ;  /* 0x0000000403027c11 */ /* 0x000fc8000f8010ff */
[----:B------:R-:W-:Y:S01]  /*1dc0*/  LEA.HI.X R3, R3, UR5, R6, 0x2, P0 ;  /* 0x0000000503037c11 */ /* 0x000fe200080f1406 */
[----:B--2---:R-:W-:-:S04]  /*1dd0*/  FMUL R7, R9, R14 ;  /* 0x0000000e09077220 */ /* 0x004fc80000400000 */
[----:B------:R-:W-:-:S05]  /*1de0*/  FFMA R7, R8, R54, R7 ;  /* 0x0000003608077223 */ /* 0x000fca0000000007 */
[----:B------:R0:W-:Y:S04]  /*1df0*/  STG.E desc[UR10][R12.64], R7 ;  /* 0x000000070c007986 */ /* 0x0001e8000c10190a */
[----:B------:R-:W2:Y:S04]  /*1e00*/  LDG.E R6, desc[UR10][R2.64] ;  /* 0x0000000a02067981 */ /* 0x000ea8000c1e1900 */
[----:B-1----:R-:W3:Y:S04]  /*1e10*/  LDG.E R4, desc[UR10][R2.64+0x4] ;  /* 0x0000040a02047981 */ /* 0x002ee8000c1e1900 */
[----:B------:R-:W4:Y:S04]  /*1e20*/  LDG.E R14, desc[UR10][R2.64+0x8] ;  /* 0x0000080a020e7981 */ /* 0x000f28000c1e1900 */
[----:B------:R-:W0:Y:S01]  /*1e30*/  LDG.E R16, desc[UR10][R2.64+0xc] ;  /* 0x00000c0a02107981 */ /* 0x000e22000c1e1900 */
[----:B------:R-:W-:-:S02]  /*1e40*/  IMAD.IADD R15, R15, 0x1, R33 ;  /* 0x000000010f0f7824 */ /* 0x000fc400078e0221 */
[----:B--2---:R-:W-:-:S03]  /*1e50*/  FMUL R5, R9, R6 ;  /* 0x0000000609057220 */ /* 0x004fc60000400000 */
[----:B------:R-:W-:Y:S01]  /*1e60*/  IADD3 R6, P0, PT, R0, R15, RZ ;  /* 0x0000000f00067210 */ /* 0x000fe20007f1e0ff */
[----:B------:R-:W-:-:S03]  /*1e70*/  FFMA R57, R8, R57, R5 ;  /* 0x0000003908397223 */ /* 0x000fc60000000005 */
[----:B------:R-:W-:Y:S01]  /*1e80*/  LEA.HI.X.SX32 R15, R15, R10, 0x1, P0 ;  /* 0x0000000a0f0f7211 */ /* 0x000fe200000f0eff */
[C---:B---3--:R-:W-:Y:S01]  /*1e90*/  FMUL R5, R9.reuse, R4 ;  /* 0x0000000409057220 */ /* 0x048fe20000400000 */
[----:B------:R-:W-:Y:S01]  /*1ea0*/  LEA R4, P0, R6, UR4, 0x2 ;  /* 0x0000000406047c11 */ /* 0x000fe2000f8010ff */
[C---:B----4-:R-:W-:Y:S01]  /*1eb0*/  FMUL R14, R9.reuse, R14 ;  /* 0x0000000e090e7220 */ /* 0x050fe20000400000 */
[----:B------:R-:W-:Y:S01]  /*1ec0*/  STG.E desc[UR10][R2.64], R57 ;  /* 0x0000003902007986 */ /* 0x000fe2000c10190a */
[----:B------:R-:W-:Y:S01]  /*1ed0*/  FFMA R11, R8, R56, R5 ;  /* 0x00000038080b7223 */ /* 0x000fe20000000005 */
[----:B------:R-:W-:Y:S01]  /*1ee0*/  LEA.HI.X R5, R6, UR5, R15, 0x2, P0 ;  /* 0x0000000506057c11 */ /* 0x000fe200080f140f */
[----:B0-----:R-:W-:Y:S01]  /*1ef0*/  FMUL R7, R9, R16 ;  /* 0x0000001009077220 */ /* 0x001fe20000400000 */
[C---:B------:R-:W-:Y:S02]  /*1f00*/  FFMA R59, R8.reuse, R59, R14 ;  /* 0x0000003b083b7223 */ /* 0x040fe4000000000e */
[----:B------:R-:W-:Y:S01]  /*1f10*/  STG.E desc[UR10][R2.64+0x4], R11 ;  /* 0x0000040b02007986 */ /* 0x000fe2000c10190a */
[----:B------:R-:W-:-:S03]  /*1f20*/  FFMA R13, R8, R58, R7 ;  /* 0x0000003a080d7223 */ /* 0x000fc60000000007 */
[----:B------:R-:W-:Y:S04]  /*1f30*/  STG.E desc[UR10][R2.64+0x8], R59 ;  /* 0x0000083b02007986 */ /* 0x000fe8000c10190a */
[----:B------:R0:W-:Y:S04]  /*1f40*/  STG.E desc[UR10][R2.64+0xc], R13 ;  /* 0x00000c0d02007986 */ /* 0x0001e8000c10190a */
[----:B------:R-:W2:Y:S01]  /*1f50*/  LDG.E R12, desc[UR10][R4.64] ;  /* 0x0000000a040c7981 */ /* 0x000ea2000c1e1900 */
[----:B------:R-:W-:-:S05]  /*1f60*/  VIADD R7, R19, 0x5 ;  /* 0x0000000513077836 */ /* 0x000fca0000000000 */
        /* <DEDUP_REMOVED lines=8> */
[----:B0-----:R-:W-:-:S04]  /*1ff0*/  IADD3 R3, PT, PT, R19, 0x6, RZ ;  /* 0x0000000613037810 */ /* 0x001fc80007ffe0ff */
        /* <DEDUP_REMOVED lines=35> */
[----:B------:R-:W-:-:S04]  /*2230*/  IADD3 R15, PT, PT, R19, 0x2, RZ ;  /* 0x00000002130f7810 */ /* 0x000fc80007ffe0ff */
        /* <DEDUP_REMOVED lines=64> */
[----:B-1----:R-:W-:-:S04]  /*2640*/  IADD3 R7, P0, PT, R0, R15, RZ ;  /* 0x0000000f00077210 */ /* 0x002fc80007f1e0ff */
        /* <DEDUP_REMOVED lines=116> */
[----:B------:R-:W-:Y:S04]  /*2d90*/  STG.E desc[UR10][R4.64], R13 ;  /* 0x0000000d04007986 */ /* 0x000fe8000c10190a */
[----:B------:R-:W2:Y:S01]  /*2da0*/  LDG.E R12, desc[UR10][R6.64] ;  /* 0x0000000a060c7981 */ /* 0x000ea2000c1e1900 */
[----:B------:R-:W-:-:S05]  /*2db0*/  VIADD R19, R19, 0x7 ;  /* 0x0000000713137836 */ /* 0x000fca0000000000 */
[----:B------:R-:W-:-:S04]  /*2dc0*/  IADD3 R0, P0, PT, R0, R19, RZ ;  /* 0x0000001300007210 */ /* 0x000fc80007f1e0ff */
[----:B------:R-:W-:Y:S02]  /*2dd0*/  LEA.HI.X.SX32 R19, R19, R10, 0x1, P0 ;  /* 0x0000000a13137211 */ /* 0x000fe400000f0eff */
[----:B0-----:R-:W-:-:S04]  /*2de0*/  LEA R2, P0, R0, UR4, 0x2 ;  /* 0x0000000400027c11 */ /* 0x001fc8000f8010ff */
[----:B------:R-:W-:Y:S01]  /*2df0*/  LEA.HI.X R3, R0, UR5, R19, 0x2, P0 ;  /* 0x0000000500037c11 */ /* 0x000fe200080f1413 */
[----:B--2---:R-:W-:-:S04]  /*2e00*/  FMUL R11, R9, R12 ;  /* 0x0000000c090b7220 */ /* 0x004fc80000400000 */
[----:B------:R-:W-:-:S05]  /*2e10*/  FFMA R11, R8, R87, R11 ;  /* 0x00000057080b7223 */ /* 0x000fca000000000b */
[----:B------:R-:W-:Y:S04]  /*2e20*/  STG.E desc[UR10][R6.64], R11 ;  /* 0x0000000b06007986 */ /* 0x000fe8000c10190a */
[----:B------:R-:W2:Y:S02]  /*2e30*/  LDG.E R0, desc[UR10][R2.64] ;  /* 0x0000000a02007981 */ /* 0x000ea4000c1e1900 */
[----:B--2---:R-:W-:-:S04]  /*2e40*/  FMUL R9, R9, R0 ;  /* 0x0000000009097220 */ /* 0x004fc80000400000 */
[----:B------:R-:W-:-:S05]  /*2e50*/  FFMA R9, R8, R94, R9 ;  /* 0x0000005e08097223 */ /* 0x000fca0000000009 */
[----:B------:R-:W-:Y:S01]  /*2e60*/  STG.E desc[UR10][R2.64], R9 ;  /* 0x0000000902007986 */ /* 0x000fe2000c10190a */
[----:B------:R-:W-:Y:S05]  /*2e70*/  EXIT ;  /* 0x000000000000794d */ /* 0x000fea0003800000 */
.L_x_3:
[----:B------:R-:W-:-:S00]  /*2e80*/  BRA `(.L_x_3) ;  /* 0xfffffffc00fc7947 */ /* 0x000fc0000383ffff */
[----:B------:R-:W-:-:S00]  /*2e90*/  NOP ;  /* 0x0000000000007918 */ /* 0x000fc00000000000 */
        /* <DEDUP_REMOVED lines=14> */
.L_x_4:


//--------------------- .nv.shared._Z11blockTile2DILi64ELi64ELi8ELi8ELi8EEviiiPfS0_S0_ii --------------------------
	.section	.nv.shared._Z11blockTile2DILi64ELi64ELi8ELi8ELi8EEviiiPfS0_S0_ii,"aw",@nobits
	.sectionflags	@""
	.align	4
.nv.shared._Z11blockTile2DILi64ELi64ELi8ELi8ELi8EEviiiPfS0_S0_ii:
	.zero		5120


//--------------------- .nv.shared.reserved.0     --------------------------
	.section	.nv.shared.reserved.0,"aw",@nobits
	.weak		__nv_reservedSMEM_offset_0_alias
	.size		__nv_reservedSMEM_offset_0_alias, 0, 64
	.other		__nv_reservedSMEM_offset_0_alias,@"STO_CUDA_RESERVED_SHARED STV_DEFAULT"
__nv_reservedSMEM_offset_0_alias:
	.zero		0
	.zero		64


//--------------------- .nv.constant0._Z11blockTile2DILi64ELi64ELi8ELi8ELi8EEviiiPfS0_S0_ii --------------------------
	.section	.nv.constant0._Z11blockTile2DILi64ELi64ELi8ELi8ELi8EEviiiPfS0_S0_ii,"a",@progbits
	.sectionflags	@""
	.align	4
.nv.constant0._Z11blockTile2DILi64ELi64ELi8ELi8ELi8EEviiiPfS0_S0_ii:
	.zero		944


//--------------------- SYMBOLS --------------------------

	.type		.nv.reservedSmem.offset0,@object
	.size		.nv.reservedSmem.offset0,0x4
	.type		.nv.reservedSmem.cap,@object
	.size		.nv.reservedSmem.cap,0x4
